//
// Generated by NVIDIA NVVM Compiler
//
// Compiler Build ID: CL-36424714
// Cuda compilation tools, release 13.0, V13.0.88
// Based on NVVM 20.0.0
//

.version 9.0
.target sm_100
.address_size 64

	// .globl	_Z10CUDA_rk4_0dPKdS0_S0_Pd

.visible .entry _Z10CUDA_rk4_0dPKdS0_S0_Pd(
	.param .f64 _Z10CUDA_rk4_0dPKdS0_S0_Pd_param_0,
	.param .u64 .ptr .align 1 _Z10CUDA_rk4_0dPKdS0_S0_Pd_param_1,
	.param .u64 .ptr .align 1 _Z10CUDA_rk4_0dPKdS0_S0_Pd_param_2,
	.param .u64 .ptr .align 1 _Z10CUDA_rk4_0dPKdS0_S0_Pd_param_3,
	.param .u64 .ptr .align 1 _Z10CUDA_rk4_0dPKdS0_S0_Pd_param_4
)
{
	.reg .pred 	%p<3>;
	.reg .b32 	%r<11>;
	.reg .b64 	%rd<23>;
	.reg .b64 	%fd<70>;

	ld.param.f64 	%fd4, [_Z10CUDA_rk4_0dPKdS0_S0_Pd_param_0];
	ld.param.u64 	%rd7, [_Z10CUDA_rk4_0dPKdS0_S0_Pd_param_1];
	ld.param.u64 	%rd8, [_Z10CUDA_rk4_0dPKdS0_S0_Pd_param_2];
	ld.param.u64 	%rd9, [_Z10CUDA_rk4_0dPKdS0_S0_Pd_param_3];
	ld.param.u64 	%rd10, [_Z10CUDA_rk4_0dPKdS0_S0_Pd_param_4];
	mov.u32 	%r4, %ntid.x;
	mov.u32 	%r5, %ctaid.x;
	mov.u32 	%r6, %tid.x;
	mad.lo.s32 	%r1, %r4, %r5, %r6;
	add.s32 	%r7, %r1, -1;
	setp.gt.u32 	%p1, %r7, 1022;
	@%p1 bra 	$L__BB0_4;
	cvta.to.global.u64 	%rd11, %rd7;
	mul.wide.u32 	%rd12, %r1, 8;
	add.s64 	%rd13, %rd11, %rd12;
	ld.global.f64 	%fd69, [%rd13];
	shl.b32 	%r9, %r1, 10;
	mul.wide.u32 	%rd14, %r9, 8;
	cvta.to.global.u64 	%rd15, %rd8;
	add.s64 	%rd16, %rd14, %rd15;
	add.s64 	%rd22, %rd16, 64;
	cvta.to.global.u64 	%rd17, %rd9;
	add.s64 	%rd21, %rd17, 64;
	mov.b32 	%r10, 0;
$L__BB0_2:
	ld.global.f64 	%fd5, [%rd22+-64];
	ld.global.f64 	%fd6, [%rd21+-64];
	mul.f64 	%fd7, %fd5, %fd6;
	sub.f64 	%fd8, %fd69, %fd7;
	ld.global.f64 	%fd9, [%rd22+-56];
	ld.global.f64 	%fd10, [%rd21+-56];
	mul.f64 	%fd11, %fd9, %fd10;
	sub.f64 	%fd12, %fd8, %fd11;
	ld.global.f64 	%fd13, [%rd22+-48];
	ld.global.f64 	%fd14, [%rd21+-48];
	mul.f64 	%fd15, %fd13, %fd14;
	sub.f64 	%fd16, %fd12, %fd15;
	ld.global.f64 	%fd17, [%rd22+-40];
	ld.global.f64 	%fd18, [%rd21+-40];
	mul.f64 	%fd19, %fd17, %fd18;
	sub.f64 	%fd20, %fd16, %fd19;
	ld.global.f64 	%fd21, [%rd22+-32];
	ld.global.f64 	%fd22, [%rd21+-32];
	mul.f64 	%fd23, %fd21, %fd22;
	sub.f64 	%fd24, %fd20, %fd23;
	ld.global.f64 	%fd25, [%rd22+-24];
	ld.global.f64 	%fd26, [%rd21+-24];
	mul.f64 	%fd27, %fd25, %fd26;
	sub.f64 	%fd28, %fd24, %fd27;
	ld.global.f64 	%fd29, [%rd22+-16];
	ld.global.f64 	%fd30, [%rd21+-16];
	mul.f64 	%fd31, %fd29, %fd30;
	sub.f64 	%fd32, %fd28, %fd31;
	ld.global.f64 	%fd33, [%rd22+-8];
	ld.global.f64 	%fd34, [%rd21+-8];
	mul.f64 	%fd35, %fd33, %fd34;
	sub.f64 	%fd36, %fd32, %fd35;
	ld.global.f64 	%fd37, [%rd22];
	ld.global.f64 	%fd38, [%rd21];
	mul.f64 	%fd39, %fd37, %fd38;
	sub.f64 	%fd40, %fd36, %fd39;
	ld.global.f64 	%fd41, [%rd22+8];
	ld.global.f64 	%fd42, [%rd21+8];
	mul.f64 	%fd43, %fd41, %fd42;
	sub.f64 	%fd44, %fd40, %fd43;
	ld.global.f64 	%fd45, [%rd22+16];
	ld.global.f64 	%fd46, [%rd21+16];
	mul.f64 	%fd47, %fd45, %fd46;
	sub.f64 	%fd48, %fd44, %fd47;
	ld.global.f64 	%fd49, [%rd22+24];
	ld.global.f64 	%fd50, [%rd21+24];
	mul.f64 	%fd51, %fd49, %fd50;
	sub.f64 	%fd52, %fd48, %fd51;
	ld.global.f64 	%fd53, [%rd22+32];
	ld.global.f64 	%fd54, [%rd21+32];
	mul.f64 	%fd55, %fd53, %fd54;
	sub.f64 	%fd56, %fd52, %fd55;
	ld.global.f64 	%fd57, [%rd22+40];
	ld.global.f64 	%fd58, [%rd21+40];
	mul.f64 	%fd59, %fd57, %fd58;
	sub.f64 	%fd60, %fd56, %fd59;
	ld.global.f64 	%fd61, [%rd22+48];
	ld.global.f64 	%fd62, [%rd21+48];
	mul.f64 	%fd63, %fd61, %fd62;
	sub.f64 	%fd64, %fd60, %fd63;
	ld.global.f64 	%fd65, [%rd22+56];
	ld.global.f64 	%fd66, [%rd21+56];
	mul.f64 	%fd67, %fd65, %fd66;
	sub.f64 	%fd69, %fd64, %fd67;
	add.s32 	%r10, %r10, 16;
	add.s64 	%rd22, %rd22, 128;
	add.s64 	%rd21, %rd21, 128;
	setp.ne.s32 	%p2, %r10, 1024;
	@%p2 bra 	$L__BB0_2;
	mul.f64 	%fd68, %fd4, %fd69;
	cvta.to.global.u64 	%rd18, %rd10;
	add.s64 	%rd20, %rd18, %rd12;
	st.global.f64 	[%rd20], %fd68;
$L__BB0_4:
	ret;

}
	// .globl	_Z10CUDA_rk4_1dPKdS0_S0_S0_Pd
.visible .entry _Z10CUDA_rk4_1dPKdS0_S0_S0_Pd(
	.param .f64 _Z10CUDA_rk4_1dPKdS0_S0_S0_Pd_param_0,
	.param .u64 .ptr .align 1 _Z10CUDA_rk4_1dPKdS0_S0_S0_Pd_param_1,
	.param .u64 .ptr .align 1 _Z10CUDA_rk4_1dPKdS0_S0_S0_Pd_param_2,
	.param .u64 .ptr .align 1 _Z10CUDA_rk4_1dPKdS0_S0_S0_Pd_param_3,
	.param .u64 .ptr .align 1 _Z10CUDA_rk4_1dPKdS0_S0_S0_Pd_param_4,
	.param .u64 .ptr .align 1 _Z10CUDA_rk4_1dPKdS0_S0_S0_Pd_param_5
)
{
	.reg .pred 	%p<3>;
	.reg .b32 	%r<11>;
	.reg .b64 	%rd<29>;
	.reg .b64 	%fd<54>;

	ld.param.f64 	%fd4, [_Z10CUDA_rk4_1dPKdS0_S0_S0_Pd_param_0];
	ld.param.u64 	%rd10, [_Z10CUDA_rk4_1dPKdS0_S0_S0_Pd_param_1];
	ld.param.u64 	%rd11, [_Z10CUDA_rk4_1dPKdS0_S0_S0_Pd_param_2];
	ld.param.u64 	%rd12, [_Z10CUDA_rk4_1dPKdS0_S0_S0_Pd_param_3];
	ld.param.u64 	%rd13, [_Z10CUDA_rk4_1dPKdS0_S0_S0_Pd_param_4];
	ld.param.u64 	%rd14, [_Z10CUDA_rk4_1dPKdS0_S0_S0_Pd_param_5];
	mov.u32 	%r4, %ntid.x;
	mov.u32 	%r5, %ctaid.x;
	mov.u32 	%r6, %tid.x;
	mad.lo.s32 	%r1, %r4, %r5, %r6;
	add.s32 	%r7, %r1, -1;
	setp.gt.u32 	%p1, %r7, 1022;
	@%p1 bra 	$L__BB1_4;
	cvta.to.global.u64 	%rd15, %rd10;
	mul.wide.u32 	%rd16, %r1, 8;
	add.s64 	%rd17, %rd15, %rd16;
	ld.global.f64 	%fd53, [%rd17];
	shl.b32 	%r9, %r1, 10;
	mul.wide.u32 	%rd18, %r9, 8;
	cvta.to.global.u64 	%rd19, %rd11;
	add.s64 	%rd20, %rd18, %rd19;
	add.s64 	%rd28, %rd20, 32;
	cvta.to.global.u64 	%rd21, %rd12;
	add.s64 	%rd27, %rd21, 32;
	cvta.to.global.u64 	%rd22, %rd13;
	add.s64 	%rd26, %rd22, 32;
	mov.b32 	%r10, 0;
$L__BB1_2:
	ld.global.f64 	%fd5, [%rd28+-32];
	ld.global.f64 	%fd6, [%rd27+-32];
	ld.global.f64 	%fd7, [%rd26+-32];
	fma.rn.f64 	%fd8, %fd7, 0d3FE0000000000000, %fd6;
	mul.f64 	%fd9, %fd5, %fd8;
	sub.f64 	%fd10, %fd53, %fd9;
	ld.global.f64 	%fd11, [%rd28+-24];
	ld.global.f64 	%fd12, [%rd27+-24];
	ld.global.f64 	%fd13, [%rd26+-24];
	fma.rn.f64 	%fd14, %fd13, 0d3FE0000000000000, %fd12;
	mul.f64 	%fd15, %fd11, %fd14;
	sub.f64 	%fd16, %fd10, %fd15;
	ld.global.f64 	%fd17, [%rd28+-16];
	ld.global.f64 	%fd18, [%rd27+-16];
	ld.global.f64 	%fd19, [%rd26+-16];
	fma.rn.f64 	%fd20, %fd19, 0d3FE0000000000000, %fd18;
	mul.f64 	%fd21, %fd17, %fd20;
	sub.f64 	%fd22, %fd16, %fd21;
	ld.global.f64 	%fd23, [%rd28+-8];
	ld.global.f64 	%fd24, [%rd27+-8];
	ld.global.f64 	%fd25, [%rd26+-8];
	fma.rn.f64 	%fd26, %fd25, 0d3FE0000000000000, %fd24;
	mul.f64 	%fd27, %fd23, %fd26;
	sub.f64 	%fd28, %fd22, %fd27;
	ld.global.f64 	%fd29, [%rd28];
	ld.global.f64 	%fd30, [%rd27];
	ld.global.f64 	%fd31, [%rd26];
	fma.rn.f64 	%fd32, %fd31, 0d3FE0000000000000, %fd30;
	mul.f64 	%fd33, %fd29, %fd32;
	sub.f64 	%fd34, %fd28, %fd33;
	ld.global.f64 	%fd35, [%rd28+8];
	ld.global.f64 	%fd36, [%rd27+8];
	ld.global.f64 	%fd37, [%rd26+8];
	fma.rn.f64 	%fd38, %fd37, 0d3FE0000000000000, %fd36;
	mul.f64 	%fd39, %fd35, %fd38;
	sub.f64 	%fd40, %fd34, %fd39;
	ld.global.f64 	%fd41, [%rd28+16];
	ld.global.f64 	%fd42, [%rd27+16];
	ld.global.f64 	%fd43, [%rd26+16];
	fma.rn.f64 	%fd44, %fd43, 0d3FE0000000000000, %fd42;
	mul.f64 	%fd45, %fd41, %fd44;
	sub.f64 	%fd46, %fd40, %fd45;
	ld.global.f64 	%fd47, [%rd28+24];
	ld.global.f64 	%fd48, [%rd27+24];
	ld.global.f64 	%fd49, [%rd26+24];
	fma.rn.f64 	%fd50, %fd49, 0d3FE0000000000000, %fd48;
	mul.f64 	%fd51, %fd47, %fd50;
	sub.f64 	%fd53, %fd46, %fd51;
	add.s32 	%r10, %r10, 8;
	add.s64 	%rd28, %rd28, 64;
	add.s64 	%rd27, %rd27, 64;
	add.s64 	%rd26, %rd26, 64;
	setp.ne.s32 	%p2, %r10, 1024;
	@%p2 bra 	$L__BB1_2;
	mul.f64 	%fd52, %fd4, %fd53;
	cvta.to.global.u64 	%rd23, %rd14;
	add.s64 	%rd25, %rd23, %rd16;
	st.global.f64 	[%rd25], %fd52;
$L__BB1_4:
	ret;

}
	// .globl	_Z10CUDA_rk4_2dPKdS0_S0_S0_S0_S0_PdS1_
.visible .entry _Z10CUDA_rk4_2dPKdS0_S0_S0_S0_S0_PdS1_(
	.param .f64 _Z10CUDA_rk4_2dPKdS0_S0_S0_S0_S0_PdS1__param_0,
	.param .u64 .ptr .align 1 _Z10CUDA_rk4_2dPKdS0_S0_S0_S0_S0_PdS1__param_1,
	.param .u64 .ptr .align 1 _Z10CUDA_rk4_2dPKdS0_S0_S0_S0_S0_PdS1__param_2,
	.param .u64 .ptr .align 1 _Z10CUDA_rk4_2dPKdS0_S0_S0_S0_S0_PdS1__param_3,
	.param .u64 .ptr .align 1 _Z10CUDA_rk4_2dPKdS0_S0_S0_S0_S0_PdS1__param_4,
	.param .u64 .ptr .align 1 _Z10CUDA_rk4_2dPKdS0_S0_S0_S0_S0_PdS1__param_5,
	.param .u64 .ptr .align 1 _Z10CUDA_rk4_2dPKdS0_S0_S0_S0_S0_PdS1__param_6,
	.param .u64 .ptr .align 1 _Z10CUDA_rk4_2dPKdS0_S0_S0_S0_S0_PdS1__param_7,
	.param .u64 .ptr .align 1 _Z10CUDA_rk4_2dPKdS0_S0_S0_S0_S0_PdS1__param_8
)
{
	.reg .pred 	%p<3>;
	.reg .b32 	%r<11>;
	.reg .b64 	%rd<40>;
	.reg .b64 	%fd<63>;

	ld.param.f64 	%fd4, [_Z10CUDA_rk4_2dPKdS0_S0_S0_S0_S0_PdS1__param_0];
	ld.param.u64 	%rd12, [_Z10CUDA_rk4_2dPKdS0_S0_S0_S0_S0_PdS1__param_1];
	ld.param.u64 	%rd13, [_Z10CUDA_rk4_2dPKdS0_S0_S0_S0_S0_PdS1__param_2];
	ld.param.u64 	%rd18, [_Z10CUDA_rk4_2dPKdS0_S0_S0_S0_S0_PdS1__param_3];
	ld.param.u64 	%rd14, [_Z10CUDA_rk4_2dPKdS0_S0_S0_S0_S0_PdS1__param_4];
	ld.param.u64 	%rd15, [_Z10CUDA_rk4_2dPKdS0_S0_S0_S0_S0_PdS1__param_5];
	ld.param.u64 	%rd19, [_Z10CUDA_rk4_2dPKdS0_S0_S0_S0_S0_PdS1__param_6];
	ld.param.u64 	%rd16, [_Z10CUDA_rk4_2dPKdS0_S0_S0_S0_S0_PdS1__param_7];
	ld.param.u64 	%rd17, [_Z10CUDA_rk4_2dPKdS0_S0_S0_S0_S0_PdS1__param_8];
	cvta.to.global.u64 	%rd1, %rd19;
	cvta.to.global.u64 	%rd2, %rd18;
	mov.u32 	%r4, %ntid.x;
	mov.u32 	%r5, %ctaid.x;
	mov.u32 	%r6, %tid.x;
	mad.lo.s32 	%r1, %r4, %r5, %r6;
	add.s32 	%r7, %r1, -1;
	setp.gt.u32 	%p1, %r7, 1022;
	@%p1 bra 	$L__BB2_4;
	cvta.to.global.u64 	%rd20, %rd12;
	mul.wide.u32 	%rd21, %r1, 8;
	add.s64 	%rd22, %rd20, %rd21;
	ld.global.f64 	%fd62, [%rd22];
	shl.b32 	%r9, %r1, 10;
	mul.wide.u32 	%rd23, %r9, 8;
	cvta.to.global.u64 	%rd24, %rd13;
	add.s64 	%rd25, %rd23, %rd24;
	add.s64 	%rd39, %rd25, 32;
	add.s64 	%rd38, %rd2, 32;
	add.s64 	%rd37, %rd1, 32;
	mov.b32 	%r10, 0;
$L__BB2_2:
	ld.global.f64 	%fd5, [%rd39+-32];
	ld.global.f64 	%fd6, [%rd38+-32];
	ld.global.f64 	%fd7, [%rd37+-32];
	add.f64 	%fd8, %fd6, %fd7;
	mul.f64 	%fd9, %fd5, %fd8;
	sub.f64 	%fd10, %fd62, %fd9;
	ld.global.f64 	%fd11, [%rd39+-24];
	ld.global.f64 	%fd12, [%rd38+-24];
	ld.global.f64 	%fd13, [%rd37+-24];
	add.f64 	%fd14, %fd12, %fd13;
	mul.f64 	%fd15, %fd11, %fd14;
	sub.f64 	%fd16, %fd10, %fd15;
	ld.global.f64 	%fd17, [%rd39+-16];
	ld.global.f64 	%fd18, [%rd38+-16];
	ld.global.f64 	%fd19, [%rd37+-16];
	add.f64 	%fd20, %fd18, %fd19;
	mul.f64 	%fd21, %fd17, %fd20;
	sub.f64 	%fd22, %fd16, %fd21;
	ld.global.f64 	%fd23, [%rd39+-8];
	ld.global.f64 	%fd24, [%rd38+-8];
	ld.global.f64 	%fd25, [%rd37+-8];
	add.f64 	%fd26, %fd24, %fd25;
	mul.f64 	%fd27, %fd23, %fd26;
	sub.f64 	%fd28, %fd22, %fd27;
	ld.global.f64 	%fd29, [%rd39];
	ld.global.f64 	%fd30, [%rd38];
	ld.global.f64 	%fd31, [%rd37];
	add.f64 	%fd32, %fd30, %fd31;
	mul.f64 	%fd33, %fd29, %fd32;
	sub.f64 	%fd34, %fd28, %fd33;
	ld.global.f64 	%fd35, [%rd39+8];
	ld.global.f64 	%fd36, [%rd38+8];
	ld.global.f64 	%fd37, [%rd37+8];
	add.f64 	%fd38, %fd36, %fd37;
	mul.f64 	%fd39, %fd35, %fd38;
	sub.f64 	%fd40, %fd34, %fd39;
	ld.global.f64 	%fd41, [%rd39+16];
	ld.global.f64 	%fd42, [%rd38+16];
	ld.global.f64 	%fd43, [%rd37+16];
	add.f64 	%fd44, %fd42, %fd43;
	mul.f64 	%fd45, %fd41, %fd44;
	sub.f64 	%fd46, %fd40, %fd45;
	ld.global.f64 	%fd47, [%rd39+24];
	ld.global.f64 	%fd48, [%rd38+24];
	ld.global.f64 	%fd49, [%rd37+24];
	add.f64 	%fd50, %fd48, %fd49;
	mul.f64 	%fd51, %fd47, %fd50;
	sub.f64 	%fd62, %fd46, %fd51;
	add.s32 	%r10, %r10, 8;
	add.s64 	%rd39, %rd39, 64;
	add.s64 	%rd38, %rd38, 64;
	add.s64 	%rd37, %rd37, 64;
	setp.ne.s32 	%p2, %r10, 1024;
	@%p2 bra 	$L__BB2_2;
	mul.f64 	%fd52, %fd4, %fd62;
	cvta.to.global.u64 	%rd26, %rd16;
	mul.wide.u32 	%rd27, %r1, 8;
	add.s64 	%rd28, %rd26, %rd27;
	st.global.f64 	[%rd28], %fd52;
	add.s64 	%rd29, %rd2, %rd27;
	ld.global.f64 	%fd53, [%rd29];
	cvta.to.global.u64 	%rd30, %rd14;
	add.s64 	%rd31, %rd30, %rd27;
	ld.global.f64 	%fd54, [%rd31];
	cvta.to.global.u64 	%rd32, %rd15;
	add.s64 	%rd33, %rd32, %rd27;
	ld.global.f64 	%fd55, [%rd33];
	fma.rn.f64 	%fd56, %fd55, 0d4000000000000000, %fd54;
	add.s64 	%rd34, %rd1, %rd27;
	ld.global.f64 	%fd57, [%rd34];
	fma.rn.f64 	%fd58, %fd57, 0d4000000000000000, %fd56;
	add.f64 	%fd59, %fd52, %fd58;
	div.rn.f64 	%fd60, %fd59, 0d4018000000000000;
	add.f64 	%fd61, %fd53, %fd60;
	cvta.to.global.u64 	%rd35, %rd17;
	add.s64 	%rd36, %rd35, %rd27;
	st.global.f64 	[%rd36], %fd61;
$L__BB2_4:
	ret;

}


// ===== COMPILED SASS (sm_100) =====

	.target	sm_100

	.elftype	@"ET_EXEC"


//--------------------- .note.nv.tkinfo           --------------------------
	.section	.note.nv.tkinfo,"",@"SHT_NOTE"
	.sectionflags	@"SHF_NOTE_NV_TKINFO"
	.tkinfo
        /*0018*/ 	.word	0x00000002
        /*0030*/ 	.string	""
        /*0030*/ 	.string	"ptxas"
        /*0030*/ 	.string	"Cuda compilation tools, release 13.0, V13.0.88"
        /*0030*/ 	.string	"Build cuda_13.0.r13.0/compiler.36424714_0"
        /*0030*/ 	.string	"-arch sm_100 -m 64 "



//--------------------- .note.nv.cuinfo           --------------------------
	.section	.note.nv.cuinfo,"",@"SHT_NOTE"
	.sectionflags	@"SHF_NOTE_NV_CUINFO"
        /*0018*/ 	.short	0x0002
        /*001a*/ 	.short	0x0064
        /*001c*/ 	.short	0x0082
	.zero		2


//--------------------- .nv.info                  --------------------------
	.section	.nv.info,"",@"SHT_CUDA_INFO"
	.align	4


	//----- nvinfo : EIATTR_REGCOUNT
	.align		4
        /*0000*/ 	.byte	0x04, 0x2f
        /*0002*/ 	.short	(.L_1 - .L_0)
	.align		4
.L_0:
        /*0004*/ 	.word	index@(_Z10CUDA_rk4_0dPKdS0_S0_Pd)
        /*0008*/ 	.word	0x0000001a


	//----- nvinfo : EIATTR_FRAME_SIZE
	.align		4
.L_1:
        /*000c*/ 	.byte	0x04, 0x11
        /*000e*/ 	.short	(.L_3 - .L_2)
	.align		4
.L_2:
        /*0010*/ 	.word	index@(_Z10CUDA_rk4_0dPKdS0_S0_Pd)
        /*0014*/ 	.word	0x00000000


	//----- nvinfo : EIATTR_REGCOUNT
	.align		4
.L_3:
        /*0018*/ 	.byte	0x04, 0x2f
        /*001a*/ 	.short	(.L_5 - .L_4)
	.align		4
.L_4:
        /*001c*/ 	.word	index@(_Z10CUDA_rk4_1dPKdS0_S0_S0_Pd)
        /*0020*/ 	.word	0x0000001c


	//----- nvinfo : EIATTR_FRAME_SIZE
	.align		4
.L_5:
        /*0024*/ 	.byte	0x04, 0x11
        /*0026*/ 	.short	(.L_7 - .L_6)
	.align		4
.L_6:
        /*0028*/ 	.word	index@(_Z10CUDA_rk4_1dPKdS0_S0_S0_Pd)
        /*002c*/ 	.word	0x00000000


	//----- nvinfo : EIATTR_REGCOUNT
	.align		4
.L_7:
        /*0030*/ 	.byte	0x04, 0x2f
        /*0032*/ 	.short	(.L_9 - .L_8)
	.align		4
.L_8:
        /*0034*/ 	.word	index@(_Z10CUDA_rk4_2dPKdS0_S0_S0_S0_S0_PdS1_)
        /*0038*/ 	.word	0x0000001c


	//----- nvinfo : EIATTR_FRAME_SIZE
	.align		4
.L_9:
        /*003c*/ 	.byte	0x04, 0x11
        /*003e*/ 	.short	(.L_11 - .L_10)
	.align		4
.L_10:
        /*0040*/ 	.word	index@($__internal_0_$__cuda_sm20_div_rn_f64_full)
        /*0044*/ 	.word	0x00000000


	//----- nvinfo : EIATTR_FRAME_SIZE
	.align		4
.L_11:
        /*0048*/ 	.byte	0x04, 0x11
        /*004a*/ 	.short	(.L_13 - .L_12)
	.align		4
.L_12:
        /*004c*/ 	.word	index@(_Z10CUDA_rk4_2dPKdS0_S0_S0_S0_S0_PdS1_)
        /*0050*/ 	.word	0x00000000


	//----- nvinfo : EIATTR_MIN_STACK_SIZE
	.align		4
.L_13:
        /*0054*/ 	.byte	0x04, 0x12
        /*0056*/ 	.short	(.L_15 - .L_14)
	.align		4
.L_14:
        /*0058*/ 	.word	index@(_Z10CUDA_rk4_2dPKdS0_S0_S0_S0_S0_PdS1_)
        /*005c*/ 	.word	0x00000000


	//----- nvinfo : EIATTR_MIN_STACK_SIZE
	.align		4
.L_15:
        /*0060*/ 	.byte	0x04, 0x12
        /*0062*/ 	.short	(.L_17 - .L_16)
	.align		4
.L_16:
        /*0064*/ 	.word	index@(_Z10CUDA_rk4_1dPKdS0_S0_S0_Pd)
        /*0068*/ 	.word	0x00000000


	//----- nvinfo : EIATTR_MIN_STACK_SIZE
	.align		4
.L_17:
        /*006c*/ 	.byte	0x04, 0x12
        /*006e*/ 	.short	(.L_19 - .L_18)
	.align		4
.L_18:
        /*0070*/ 	.word	index@(_Z10CUDA_rk4_0dPKdS0_S0_Pd)
        /*0074*/ 	.word	0x00000000
.L_19:


//--------------------- .nv.compat                --------------------------
	.section	.nv.compat,"",@"SHT_CUDA_COMPAT_INFO"
	.align	4
        /*0000*/ 	.byte	0x02, 0x09, 0x00, 0x00, 0x02, 0x02, 0x01, 0x00, 0x02, 0x05, 0x05, 0x00, 0x03, 0x07, 0x01, 0x01
        /*0010*/ 	.byte	0x02, 0x03, 0x00, 0x00, 0x02, 0x06, 0x01, 0x00, 0x04, 0x0b, 0x08, 0x00, 0x01, 0x00, 0x00, 0x00
        /*0020*/ 	.byte	0x00, 0x00, 0x00, 0x00


//--------------------- .nv.info._Z10CUDA_rk4_2dPKdS0_S0_S0_S0_S0_PdS1_ --------------------------
	.section	.nv.info._Z10CUDA_rk4_2dPKdS0_S0_S0_S0_S0_PdS1_,"",@"SHT_CUDA_INFO"
	.sectionflags	@""
	.align	4


	//----- nvinfo : EIATTR_CUDA_API_VERSION
	.align		4
        /*0000*/ 	.byte	0x04, 0x37
        /*0002*/ 	.short	(.L_21 - .L_20)
.L_20:
        /*0004*/ 	.word	0x00000082


	//----- nvinfo : EIATTR_KPARAM_INFO
	.align		4
.L_21:
        /*0008*/ 	.byte	0x04, 0x17
        /*000a*/ 	.short	(.L_23 - .L_22)
.L_22:
        /*000c*/ 	.word	0x00000000
        /*0010*/ 	.short	0x0008
        /*0012*/ 	.short	0x0040
        /*0014*/ 	.byte	0x00, 0xf5, 0x21, 0x00


	//----- nvinfo : EIATTR_KPARAM_INFO
	.align		4
.L_23:
        /*0018*/ 	.byte	0x04, 0x17
        /*001a*/ 	.short	(.L_25 - .L_24)
.L_24:
        /*001c*/ 	.word	0x00000000
        /*0020*/ 	.short	0x0007
        /*0022*/ 	.short	0x0038
        /*0024*/ 	.byte	0x00, 0xf5, 0x21, 0x00


	//----- nvinfo : EIATTR_KPARAM_INFO
	.align		4
.L_25:
        /*0028*/ 	.byte	0x04, 0x17
        /*002a*/ 	.short	(.L_27 - .L_26)
.L_26:
        /*002c*/ 	.word	0x00000000
        /*0030*/ 	.short	0x0006
        /*0032*/ 	.short	0x0030
        /*0034*/ 	.byte	0x00, 0xf5, 0x21, 0x00


	//----- nvinfo : EIATTR_KPARAM_INFO
	.align		4
.L_27:
        /*0038*/ 	.byte	0x04, 0x17
        /*003a*/ 	.short	(.L_29 - .L_28)
.L_28:
        /*003c*/ 	.word	0x00000000
        /*0040*/ 	.short	0x0005
        /*0042*/ 	.short	0x0028
        /*0044*/ 	.byte	0x00, 0xf5, 0x21, 0x00


	//----- nvinfo : EIATTR_KPARAM_INFO
	.align		4
.L_29:
        /*0048*/ 	.byte	0x04, 0x17
        /*004a*/ 	.short	(.L_31 - .L_30)
.L_30:
        /*004c*/ 	.word	0x00000000
        /*0050*/ 	.short	0x0004
        /*0052*/ 	.short	0x0020
        /*0054*/ 	.byte	0x00, 0xf5, 0x21, 0x00


	//----- nvinfo : EIATTR_KPARAM_INFO
	.align		4
.L_31:
        /*0058*/ 	.byte	0x04, 0x17
        /*005a*/ 	.short	(.L_33 - .L_32)
.L_32:
        /*005c*/ 	.word	0x00000000
        /*0060*/ 	.short	0x0003
        /*0062*/ 	.short	0x0018
        /*0064*/ 	.byte	0x00, 0xf5, 0x21, 0x00


	//----- nvinfo : EIATTR_KPARAM_INFO
	.align		4
.L_33:
        /*0068*/ 	.byte	0x04, 0x17
        /*006a*/ 	.short	(.L_35 - .L_34)
.L_34:
        /*006c*/ 	.word	0x00000000
        /*0070*/ 	.short	0x0002
        /*0072*/ 	.short	0x0010
        /*0074*/ 	.byte	0x00, 0xf5, 0x21, 0x00


	//----- nvinfo : EIATTR_KPARAM_INFO
	.align		4
.L_35:
        /*0078*/ 	.byte	0x04, 0x17
        /*007a*/ 	.short	(.L_37 - .L_36)
.L_36:
        /*007c*/ 	.word	0x00000000
        /*0080*/ 	.short	0x0001
        /*0082*/ 	.short	0x0008
        /*0084*/ 	.byte	0x00, 0xf5, 0x21, 0x00


	//----- nvinfo : EIATTR_KPARAM_INFO
	.align		4
.L_37:
        /*0088*/ 	.byte	0x04, 0x17
        /*008a*/ 	.short	(.L_39 - .L_38)
.L_38:
        /*008c*/ 	.word	0x00000000
        /*0090*/ 	.short	0x0000
        /*0092*/ 	.short	0x0000
        /*0094*/ 	.byte	0x00, 0xf0, 0x21, 0x00


	//----- nvinfo : EIATTR_SPARSE_MMA_MASK
	.align		4
.L_39:
        /*0098*/ 	.byte	0x03, 0x50
        /*009a*/ 	.short	0x0000


	//----- nvinfo : EIATTR_MAXREG_COUNT
	.align		4
        /*009c*/ 	.byte	0x03, 0x1b
        /*009e*/ 	.short	0x00ff


	//----- nvinfo : EIATTR_MERCURY_ISA_VERSION
	.align		4
        /*00a0*/ 	.byte	0x03, 0x5f
        /*00a2*/ 	.short	0x0101


	//----- nvinfo : EIATTR_VRC_CTA_INIT_COUNT
	.align		4
        /*00a4*/ 	.byte	0x02, 0x4a
	.zero		1
	.zero		1


	//----- nvinfo : EIATTR_EXIT_INSTR_OFFSETS
	.align		4
        /*00a8*/ 	.byte	0x04, 0x1c
        /*00aa*/ 	.short	(.L_41 - .L_40)


	//   ....[0]....
.L_40:
        /*00ac*/ 	.word	0x00000070


	//   ....[1]....
        /*00b0*/ 	.word	0x00000f20


	//----- nvinfo : EIATTR_CRS_STACK_SIZE
	.align		4
.L_41:
        /*00b4*/ 	.byte	0x04, 0x1e
        /*00b6*/ 	.short	(.L_43 - .L_42)
.L_42:
        /*00b8*/ 	.word	0x00000000


	//----- nvinfo : EIATTR_CBANK_PARAM_SIZE
	.align		4
.L_43:
        /*00bc*/ 	.byte	0x03, 0x19
        /*00be*/ 	.short	0x0048


	//----- nvinfo : EIATTR_PARAM_CBANK
	.align		4
        /*00c0*/ 	.byte	0x04, 0x0a
        /*00c2*/ 	.short	(.L_45 - .L_44)
	.align		4
.L_44:
        /*00c4*/ 	.word	index@(.nv.constant0._Z10CUDA_rk4_2dPKdS0_S0_S0_S0_S0_PdS1_)
        /*00c8*/ 	.short	0x0380
        /*00ca*/ 	.short	0x0048


	//----- nvinfo : EIATTR_SW_WAR
	.align		4
.L_45:
        /*00cc*/ 	.byte	0x04, 0x36
        /*00ce*/ 	.short	(.L_47 - .L_46)
.L_46:
        /*00d0*/ 	.word	0x00000008
.L_47:


//--------------------- .nv.info._Z10CUDA_rk4_1dPKdS0_S0_S0_Pd --------------------------
	.section	.nv.info._Z10CUDA_rk4_1dPKdS0_S0_S0_Pd,"",@"SHT_CUDA_INFO"
	.sectionflags	@""
	.align	4


	//----- nvinfo : EIATTR_CUDA_API_VERSION
	.align		4
        /*0000*/ 	.byte	0x04, 0x37
        /*0002*/ 	.short	(.L_49 - .L_48)
.L_48:
        /*0004*/ 	.word	0x00000082


	//----- nvinfo : EIATTR_KPARAM_INFO
	.align		4
.L_49:
        /*0008*/ 	.byte	0x04, 0x17
        /*000a*/ 	.short	(.L_51 - .L_50)
.L_50:
        /*000c*/ 	.word	0x00000000
        /*0010*/ 	.short	0x0005
        /*0012*/ 	.short	0x0028
        /*0014*/ 	.byte	0x00, 0xf5, 0x21, 0x00


	//----- nvinfo : EIATTR_KPARAM_INFO
	.align		4
.L_51:
        /*0018*/ 	.byte	0x04, 0x17
        /*001a*/ 	.short	(.L_53 - .L_52)
.L_52:
        /*001c*/ 	.word	0x00000000
        /*0020*/ 	.short	0x0004
        /*0022*/ 	.short	0x0020
        /*0024*/ 	.byte	0x00, 0xf5, 0x21, 0x00


	//----- nvinfo : EIATTR_KPARAM_INFO
	.align		4
.L_53:
        /*0028*/ 	.byte	0x04, 0x17
        /*002a*/ 	.short	(.L_55 - .L_54)
.L_54:
        /*002c*/ 	.word	0x00000000
        /*0030*/ 	.short	0x0003
        /*0032*/ 	.short	0x0018
        /*0034*/ 	.byte	0x00, 0xf5, 0x21, 0x00


	//----- nvinfo : EIATTR_KPARAM_INFO
	.align		4
.L_55:
        /*0038*/ 	.byte	0x04, 0x17
        /*003a*/ 	.short	(.L_57 - .L_56)
.L_56:
        /*003c*/ 	.word	0x00000000
        /*0040*/ 	.short	0x0002
        /*0042*/ 	.short	0x0010
        /*0044*/ 	.byte	0x00, 0xf5, 0x21, 0x00


	//----- nvinfo : EIATTR_KPARAM_INFO
	.align		4
.L_57:
        /*0048*/ 	.byte	0x04, 0x17
        /*004a*/ 	.short	(.L_59 - .L_58)
.L_58:
        /*004c*/ 	.word	0x00000000
        /*0050*/ 	.short	0x0001
        /*0052*/ 	.short	0x0008
        /*0054*/ 	.byte	0x00, 0xf5, 0x21, 0x00


	//----- nvinfo : EIATTR_KPARAM_INFO
	.align		4
.L_59:
        /*0058*/ 	.byte	0x04, 0x17
        /*005a*/ 	.short	(.L_61 - .L_60)
.L_60:
        /*005c*/ 	.word	0x00000000
        /*0060*/ 	.short	0x0000
        /*0062*/ 	.short	0x0000
        /*0064*/ 	.byte	0x00, 0xf0, 0x21, 0x00


	//----- nvinfo : EIATTR_SPARSE_MMA_MASK
	.align		4
.L_61:
        /*0068*/ 	.byte	0x03, 0x50
        /*006a*/ 	.short	0x0000


	//----- nvinfo : EIATTR_MAXREG_COUNT
	.align		4
        /*006c*/ 	.byte	0x03, 0x1b
        /*006e*/ 	.short	0x00ff


	//----- nvinfo : EIATTR_MERCURY_ISA_VERSION
	.align		4
        /*0070*/ 	.byte	0x03, 0x5f
        /*0072*/ 	.short	0x0101


	//----- nvinfo : EIATTR_VRC_CTA_INIT_COUNT
	.align		4
        /*0074*/ 	.byte	0x02, 0x4a
	.zero		1
	.zero		1


	//----- nvinfo : EIATTR_EXIT_INSTR_OFFSETS
	.align		4
        /*0078*/ 	.byte	0x04, 0x1c
        /*007a*/ 	.short	(.L_63 - .L_62)


	//   ....[0]....
.L_62:
        /*007c*/ 	.word	0x00000070


	//   ....[1]....
        /*0080*/ 	.word	0x00000cb0


	//----- nvinfo : EIATTR_CBANK_PARAM_SIZE
	.align		4
.L_63:
        /*0084*/ 	.byte	0x03, 0x19
        /*0086*/ 	.short	0x0030


	//----- nvinfo : EIATTR_PARAM_CBANK
	.align		4
        /*0088*/ 	.byte	0x04, 0x0a
        /*008a*/ 	.short	(.L_65 - .L_64)
	.align		4
.L_64:
        /*008c*/ 	.word	index@(.nv.constant0._Z10CUDA_rk4_1dPKdS0_S0_S0_Pd)
        /*0090*/ 	.short	0x0380
        /*0092*/ 	.short	0x0030


	//----- nvinfo : EIATTR_SW_WAR
	.align		4
.L_65:
        /*0094*/ 	.byte	0x04, 0x36
        /*0096*/ 	.short	(.L_67 - .L_66)
.L_66:
        /*0098*/ 	.word	0x00000008
.L_67:


//--------------------- .nv.info._Z10CUDA_rk4_0dPKdS0_S0_Pd --------------------------
	.section	.nv.info._Z10CUDA_rk4_0dPKdS0_S0_Pd,"",@"SHT_CUDA_INFO"
	.sectionflags	@""
	.align	4


	//----- nvinfo : EIATTR_CUDA_API_VERSION
	.align		4
        /*0000*/ 	.byte	0x04, 0x37
        /*0002*/ 	.short	(.L_69 - .L_68)
.L_68:
        /*0004*/ 	.word	0x00000082


	//----- nvinfo : EIATTR_KPARAM_INFO
	.align		4
.L_69:
        /*0008*/ 	.byte	0x04, 0x17
        /*000a*/ 	.short	(.L_71 - .L_70)
.L_70:
        /*000c*/ 	.word	0x00000000
        /*0010*/ 	.short	0x0004
        /*0012*/ 	.short	0x0020
        /*0014*/ 	.byte	0x00, 0xf5, 0x21, 0x00


	//----- nvinfo : EIATTR_KPARAM_INFO
	.align		4
.L_71:
        /*0018*/ 	.byte	0x04, 0x17
        /*001a*/ 	.short	(.L_73 - .L_72)
.L_72:
        /*001c*/ 	.word	0x00000000
        /*0020*/ 	.short	0x0003
        /*0022*/ 	.short	0x0018
        /*0024*/ 	.byte	0x00, 0xf5, 0x21, 0x00


	//----- nvinfo : EIATTR_KPARAM_INFO
	.align		4
.L_73:
        /*0028*/ 	.byte	0x04, 0x17
        /*002a*/ 	.short	(.L_75 - .L_74)
.L_74:
        /*002c*/ 	.word	0x00000000
        /*0030*/ 	.short	0x0002
        /*0032*/ 	.short	0x0010
        /*0034*/ 	.byte	0x00, 0xf5, 0x21, 0x00


	//----- nvinfo : EIATTR_KPARAM_INFO
	.align		4
.L_75:
        /*0038*/ 	.byte	0x04, 0x17
        /*003a*/ 	.short	(.L_77 - .L_76)
.L_76:
        /*003c*/ 	.word	0x00000000
        /*0040*/ 	.short	0x0001
        /*0042*/ 	.short	0x0008
        /*0044*/ 	.byte	0x00, 0xf5, 0x21, 0x00


	//----- nvinfo : EIATTR_KPARAM_INFO
	.align		4
.L_77:
        /*0048*/ 	.byte	0x04, 0x17
        /*004a*/ 	.short	(.L_79 - .L_78)
.L_78:
        /*004c*/ 	.word	0x00000000
        /*0050*/ 	.short	0x0000
        /*0052*/ 	.short	0x0000
        /*0054*/ 	.byte	0x00, 0xf0, 0x21, 0x00


	//----- nvinfo : EIATTR_SPARSE_MMA_MASK
	.align		4
.L_79:
        /*0058*/ 	.byte	0x03, 0x50
        /*005a*/ 	.short	0x0000


	//----- nvinfo : EIATTR_MAXREG_COUNT
	.align		4
        /*005c*/ 	.byte	0x03, 0x1b
        /*005e*/ 	.short	0x00ff


	//----- nvinfo : EIATTR_MERCURY_ISA_VERSION
	.align		4
        /*0060*/ 	.byte	0x03, 0x5f
        /*0062*/ 	.short	0x0101


	//----- nvinfo : EIATTR_VRC_CTA_INIT_COUNT
	.align		4
        /*0064*/ 	.byte	0x02, 0x4a
	.zero		1
	.zero		1


	//----- nvinfo : EIATTR_EXIT_INSTR_OFFSETS
	.align		4
        /*0068*/ 	.byte	0x04, 0x1c
        /*006a*/ 	.short	(.L_81 - .L_80)


	//   ....[0]....
.L_80:
        /*006c*/ 	.word	0x00000070


	//   ....[1]....
        /*0070*/ 	.word	0x00000570


	//----- nvinfo : EIATTR_CBANK_PARAM_SIZE
	.align		4
.L_81:
        /*0074*/ 	.byte	0x03, 0x19
        /*0076*/ 	.short	0x0028


	//----- nvinfo : EIATTR_PARAM_CBANK
	.align		4
        /*0078*/ 	.byte	0x04, 0x0a
        /*007a*/ 	.short	(.L_83 - .L_82)
	.align		4
.L_82:
        /*007c*/ 	.word	index@(.nv.constant0._Z10CUDA_rk4_0dPKdS0_S0_Pd)
        /*0080*/ 	.short	0x0380
        /*0082*/ 	.short	0x0028


	//----- nvinfo : EIATTR_SW_WAR
	.align		4
.L_83:
        /*0084*/ 	.byte	0x04, 0x36
        /*0086*/ 	.short	(.L_85 - .L_84)
.L_84:
        /*0088*/ 	.word	0x00000008
.L_85:


//--------------------- .nv.callgraph             --------------------------
	.section	.nv.callgraph,"",@"SHT_CUDA_CALLGRAPH"
	.align	4
	.sectionentsize	8
	.align		4
        /*0000*/ 	.word	0x00000000
	.align		4
        /*0004*/ 	.word	0xffffffff
	.align		4
        /*0008*/ 	.word	0x00000000
	.align		4
        /*000c*/ 	.word	0xfffffffe
	.align		4
        /*0010*/ 	.word	0x00000000
	.align		4
        /*0014*/ 	.word	0xfffffffd
	.align		4
        /*0018*/ 	.word	0x00000000
	.align		4
        /*001c*/ 	.word	0xfffffffc


//--------------------- .text._Z10CUDA_rk4_2dPKdS0_S0_S0_S0_S0_PdS1_ --------------------------
	.section	.text._Z10CUDA_rk4_2dPKdS0_S0_S0_S0_S0_PdS1_,"ax",@progbits
	.align	128
        .global         _Z10CUDA_rk4_2dPKdS0_S0_S0_S0_S0_PdS1_
        .type           _Z10CUDA_rk4_2dPKdS0_S0_S0_S0_S0_PdS1_,@function
        .size           _Z10CUDA_rk4_2dPKdS0_S0_S0_S0_S0_PdS1_,(.L_x_12 - _Z10CUDA_rk4_2dPKdS0_S0_S0_S0_S0_PdS1_)
        .other          _Z10CUDA_rk4_2dPKdS0_S0_S0_S0_S0_PdS1_,@"STO_CUDA_ENTRY STV_DEFAULT"
_Z10CUDA_rk4_2dPKdS0_S0_S0_S0_S0_PdS1_:
.text._Z10CUDA_rk4_2dPKdS0_S0_S0_S0_S0_PdS1_:
[----:B------:R-:W-:Y:S01]  /*0000*/  LDC R1, c[0x0][0x37c] ;  /* 0x0000df00ff017b82 */ /* 0x000fe20000000800 */
[----:B------:R-:W0:Y:S01]  /*0010*/  S2R R0, SR_CTAID.X ;  /* 0x0000000000007919 */ /* 0x000e220000002500 */
[----:B------:R-:W0:Y:S01]  /*0020*/  LDCU UR4, c[0x0][0x360] ;  /* 0x00006c00ff0477ac */ /* 0x000e220008000800 */
[----:B------:R-:W0:Y:S02]  /*0030*/  S2R R3, SR_TID.X ;  /* 0x0000000000037919 */ /* 0x000e240000002100 */
[----:B0-----:R-:W-:-:S04]  /*0040*/  IMAD R0, R0, UR4, R3 ;  /* 0x0000000400007c24 */ /* 0x001fc8000f8e0203 */
[----:B------:R-:W-:-:S05]  /*0050*/  VIADD R2, R0, 0xffffffff ;  /* 0xffffffff00027836 */ /* 0x000fca0000000000 */
[----:B------:R-:W-:-:S13]  /*0060*/  ISETP.GT.U32.AND P0, PT, R2, 0x3fe, PT ;  /* 0x000003fe0200780c */ /* 0x000fda0003f04070 */
[----:B------:R-:W-:Y:S05]  /*0070*/  @P0 EXIT ;  /* 0x000000000000094d */ /* 0x000fea0003800000 */
[----:B------:R-:W0:Y:S01]  /*0080*/  LDC.64 R12, c[0x0][0x388] ;  /* 0x0000e200ff0c7b82 */ /* 0x000e220000000a00 */
[----:B------:R-:W1:Y:S01]  /*0090*/  LDCU.64 UR8, c[0x0][0x358] ;  /* 0x00006b00ff0877ac */ /* 0x000e620008000a00 */
[----:B------:R-:W2:Y:S06]  /*00a0*/  LDCU.64 UR6, c[0x0][0x398] ;  /* 0x00007300ff0677ac */ /* 0x000eac0008000a00 */
[----:B------:R-:W3:Y:S01]  /*00b0*/  LDC.64 R2, c[0x0][0x390] ;  /* 0x0000e400ff027b82 */ /* 0x000ee20000000a00 */
[----:B------:R-:W4:Y:S01]  /*00c0*/  LDCU.64 UR4, c[0x0][0x3b0] ;  /* 0x00007600ff0477ac */ /* 0x000f220008000a00 */
[----:B0-----:R-:W-:-:S06]  /*00d0*/  IMAD.WIDE.U32 R12, R0, 0x8, R12 ;  /* 0x00000008000c7825 */ /* 0x001fcc00078e000c */
[----:B-1----:R-:W5:Y:S01]  /*00e0*/  LDG.E.64 R12, desc[UR8][R12.64] ;  /* 0x000000080c0c7981 */ /* 0x002f62000c1e1b00 */
[----:B------:R-:W-:Y:S01]  /*00f0*/  IMAD.SHL.U32 R5, R0, 0x400, RZ ;  /* 0x0000040000057824 */ /* 0x000fe200078e00ff */
[----:B--2---:R-:W-:Y:S02]  /*0100*/  UIADD3 UR6, UP0, UPT, UR6, 0x20, URZ ;  /* 0x0000002006067890 */ /* 0x004fe4000ff1e0ff */
[----:B----4-:R-:W-:Y:S01]  /*0110*/  UIADD3 UR4, UP1, UPT, UR4, 0x20, URZ ;  /* 0x0000002004047890 */ /* 0x010fe2000ff3e0ff */
[----:B---3--:R-:W-:Y:S01]  /*0120*/  IMAD.WIDE.U32 R2, R5, 0x8, R2 ;  /* 0x0000000805027825 */ /* 0x008fe200078e0002 */
[----:B------:R-:W-:Y:S02]  /*0130*/  UIADD3.X UR7, UPT, UPT, URZ, UR7, URZ, UP0, !UPT ;  /* 0x00000007ff077290 */ /* 0x000fe400087fe4ff */
[----:B------:R-:W-:Y:S01]  /*0140*/  UIADD3.X UR5, UPT, UPT, URZ, UR5, URZ, UP1, !UPT ;  /* 0x00000005ff057290 */ /* 0x000fe20008ffe4ff */
[----:B------:R-:W-:Y:S01]  /*0150*/  IMAD.U32 R4, RZ, RZ, UR6 ;  /* 0x00000006ff047e24 */ /* 0x000fe2000f8e00ff */
[----:B------:R-:W-:-:S02]  /*0160*/  IADD3 R14, P0, PT, R2, 0x20, RZ ;  /* 0x00000020020e7810 */ /* 0x000fc40007f1e0ff */
[----:B------:R-:W-:Y:S01]  /*0170*/  IMAD.U32 R5, RZ, RZ, UR7 ;  /* 0x00000007ff057e24 */ /* 0x000fe2000f8e00ff */
[----:B------:R-:W-:Y:S01]  /*0180*/  MOV R8, UR4 ;  /* 0x0000000400087c02 */ /* 0x000fe20008000f00 */
[----:B------:R-:W-:Y:S01]  /*0190*/  IMAD.U32 R9, RZ, RZ, UR5 ;  /* 0x00000005ff097e24 */ /* 0x000fe2000f8e00ff */
[----:B------:R-:W-:Y:S01]  /*01a0*/  UMOV UR4, URZ ;  /* 0x000000ff00047c82 */ /* 0x000fe20008000000 */
[----:B------:R-:W-:-:S07]  /*01b0*/  IMAD.X R3, RZ, RZ, R3, P0 ;  /* 0x000000ffff037224 */ /* 0x000fce00000e0603 */
.L_x_0:
[----:B------:R-:W2:Y:S04]  /*01c0*/  LDG.E.64 R10, desc[UR8][R4.64+-0x20] ;  /* 0xffffe008040a7981 */ /* 0x000ea8000c1e1b00 */
[----:B------:R-:W2:Y:S01]  /*01d0*/  LDG.E.64 R24, desc[UR8][R8.64+-0x20] ;  /* 0xffffe00808187981 */ /* 0x000ea2000c1e1b00 */
[----:B------:R-:W-:-:S03]  /*01e0*/  IMAD.MOV.U32 R2, RZ, RZ, R14 ;  /* 0x000000ffff027224 */ /* 0x000fc600078e000e */
[----:B------:R-:W3:Y:S04]  /*01f0*/  LDG.E.64 R18, desc[UR8][R4.64+-0x18] ;  /* 0xffffe80804127981 */ /* 0x000ee8000c1e1b00 */
[----:B------:R-:W4:Y:S04]  /*0200*/  LDG.E.64 R20, desc[UR8][R2.64+-0x20] ;  /* 0xffffe00802147981 */ /* 0x000f28000c1e1b00 */
[----:B------:R-:W3:Y:S04]  /*0210*/  LDG.E.64 R6, desc[UR8][R8.64+-0x18] ;  /* 0xffffe80808067981 */ /* 0x000ee8000c1e1b00 */
[----:B------:R-:W3:Y:S04]  /*0220*/  LDG.E.64 R16, desc[UR8][R2.64+-0x18] ;  /* 0xffffe80802107981 */ /* 0x000ee8000c1e1b00 */
[----:B------:R-:W3:Y:S04]  /*0230*/  LDG.E.64 R14, desc[UR8][R4.64+-0x10] ;  /* 0xfffff008040e7981 */ /* 0x000ee8000c1e1b00 */
[----:B------:R-:W3:Y:S01]  /*0240*/  LDG.E.64 R22, desc[UR8][R8.64+-0x10] ;  /* 0xfffff00808167981 */ /* 0x000ee2000c1e1b00 */
[----:B--2---:R-:W-:-:S03]  /*0250*/  DADD R24, R10, R24 ;  /* 0x000000000a187229 */ /* 0x004fc60000000018 */
[----:B------:R-:W2:Y:S05]  /*0260*/  LDG.E.64 R10, desc[UR8][R2.64+-0x10] ;  /* 0xfffff008020a7981 */ /* 0x000eaa000c1e1b00 */
[----:B----45:R-:W-:Y:S01]  /*0270*/  DFMA R24, -R20, R24, R12 ;  /* 0x000000181418722b */ /* 0x030fe2000000010c */
[----:B------:R-:W4:Y:S04]  /*0280*/  LDG.E.64 R12, desc[UR8][R4.64+-0x8] ;  /* 0xfffff808040c7981 */ /* 0x000f28000c1e1b00 */
[----:B------:R-:W4:Y:S01]  /*0290*/  LDG.E.64 R20, desc[UR8][R8.64+-0x8] ;  /* 0xfffff80808147981 */ /* 0x000f22000c1e1b00 */
[----:B---3--:R-:W-:-:S03]  /*02a0*/  DADD R18, R18, R6 ;  /* 0x0000000012127229 */ /* 0x008fc60000000006 */
[----:B------:R-:W3:Y:S05]  /*02b0*/  LDG.E.64 R6, desc[UR8][R2.64+-0x8] ;  /* 0xfffff80802067981 */ /* 0x000eea000c1e1b00 */
[----:B------:R-:W-:Y:S01]  /*02c0*/  DFMA R24, -R16, R18, R24 ;  /* 0x000000121018722b */ /* 0x000fe20000000118 */
[----:B------:R-:W3:Y:S04]  /*02d0*/  LDG.E.64 R16, desc[UR8][R4.64] ;  /* 0x0000000804107981 */ /* 0x000ee8000c1e1b00 */
[----:B------:R-:W3:Y:S01]  /*02e0*/  LDG.E.64 R18, desc[UR8][R8.64] ;  /* 0x0000000808127981 */ /* 0x000ee2000c1e1b00 */
[----:B------:R-:W-:-:S03]  /*02f0*/  DADD R22, R14, R22 ;  /* 0x000000000e167229 */ /* 0x000fc60000000016 */
[----:B------:R-:W3:Y:S05]  /*0300*/  LDG.E.64 R14, desc[UR8][R2.64] ;  /* 0x00000008020e7981 */ /* 0x000eea000c1e1b00 */
[----:B--2---:R-:W-:Y:S01]  /*0310*/  DFMA R24, -R10, R22, R24 ;  /* 0x000000160a18722b */ /* 0x004fe20000000118 */
[----:B------:R-:W2:Y:S04]  /*0320*/  LDG.E.64 R10, desc[UR8][R4.64+0x8] ;  /* 0x00000808040a7981 */ /* 0x000ea8000c1e1b00 */
[----:B------:R-:W2:Y:S01]  /*0330*/  LDG.E.64 R22, desc[UR8][R8.64+0x8] ;  /* 0x0000080808167981 */ /* 0x000ea2000c1e1b00 */
[----:B----4-:R-:W-:-:S03]  /*0340*/  DADD R20, R12, R20 ;  /* 0x000000000c147229 */ /* 0x010fc60000000014 */
[----:B------:R-:W4:Y:S05]  /*0350*/  LDG.E.64 R12, desc[UR8][R2.64+0x8] ;  /* 0x00000808020c7981 */ /* 0x000f2a000c1e1b00 */
[----:B---3--:R-:W-:Y:S01]  /*0360*/  DFMA R24, -R6, R20, R24 ;  /* 0x000000140618722b */ /* 0x008fe20000000118 */
[----:B------:R-:W3:Y:S04]  /*0370*/  LDG.E.64 R6, desc[UR8][R4.64+0x10] ;  /* 0x0000100804067981 */ /* 0x000ee8000c1e1b00 */
[----:B------:R-:W3:Y:S01]  /*0380*/  LDG.E.64 R20, desc[UR8][R8.64+0x10] ;  /* 0x0000100808147981 */ /* 0x000ee2000c1e1b00 */
[----:B------:R-:W-:-:S03]  /*0390*/  DADD R16, R16, R18 ;  /* 0x0000000010107229 */ /* 0x000fc60000000012 */
[----:B------:R-:W3:Y:S05]  /*03a0*/  LDG.E.64 R18, desc[UR8][R2.64+0x10] ;  /* 0x0000100802127981 */ /* 0x000eea000c1e1b00 */
[----:B------:R-:W-:Y:S01]  /*03b0*/  DFMA R24, -R14, R16, R24 ;  /* 0x000000100e18722b */ /* 0x000fe20000000118 */
[----:B------:R-:W3:Y:S04]  /*03c0*/  LDG.E.64 R14, desc[UR8][R4.64+0x18] ;  /* 0x00001808040e7981 */ /* 0x000ee8000c1e1b00 */
[----:B------:R-:W3:Y:S01]  /*03d0*/  LDG.E.64 R16, desc[UR8][R8.64+0x18] ;  /* 0x0000180808107981 */ /* 0x000ee2000c1e1b00 */
[----:B--2---:R-:W-:-:S03]  /*03e0*/  DADD R22, R10, R22 ;  /* 0x000000000a167229 */ /* 0x004fc60000000016 */
[----:B------:R-:W2:Y:S05]  /*03f0*/  LDG.E.64 R10, desc[UR8][R2.64+0x18] ;  /* 0x00001808020a7981 */ /* 0x000eaa000c1e1b00 */
[----:B----4-:R-:W-:Y:S01]  /*0400*/  DFMA R24, -R12, R22, R24 ;  /* 0x000000160c18722b */ /* 0x010fe20000000118 */
        /* <DEDUP_REMOVED lines=34> */
[----:B--2---:R-:W-:Y:S02]  /*0630*/  DFMA R24, -R10, R16, R24 ;  /* 0x000000100a18722b */ /* 0x004fe40000000118 */
[----:B------:R-:W2:Y:S04]  /*0640*/  LDG.E.64 R16, desc[UR8][R4.64+0x58] ;  /* 0x0000580804107981 */ /* 0x000ea8000c1e1b00 */
[----:B------:R-:W2:Y:S01]  /*0650*/  LDG.E.64 R10, desc[UR8][R8.64+0x58] ;  /* 0x00005808080a7981 */ /* 0x000ea2000c1e1b00 */
[----:B----4-:R-:W-:-:S03]  /*0660*/  DADD R12, R12, R14 ;  /* 0x000000000c0c7229 */ /* 0x010fc6000000000e */
[----:B------:R-:W4:Y:S05]  /*0670*/  LDG.E.64 R14, desc[UR8][R2.64+0x58] ;  /* 0x00005808020e7981 */ /* 0x000f2a000c1e1b00 */
[----:B---3--:R-:W-:Y:S02]  /*0680*/  DFMA R24, -R6, R12, R24 ;  /* 0x0000000c0618722b */ /* 0x008fe40000000118 */
[----:B------:R-:W3:Y:S04]  /*0690*/  LDG.E.64 R12, desc[UR8][R4.64+0x60] ;  /* 0x00006008040c7981 */ /* 0x000ee8000c1e1b00 */
[----:B------:R-:W3:Y:S01]  /*06a0*/  LDG.E.64 R6, desc[UR8][R8.64+0x60] ;  /* 0x0000600808067981 */ /* 0x000ee2000c1e1b00 */
[----:B------:R-:W-:-:S03]  /*06b0*/  DADD R22, R20, R22 ;  /* 0x0000000014167229 */ /* 0x000fc60000000016 */
[----:B------:R-:W3:Y:S05]  /*06c0*/  LDG.E.64 R20, desc[UR8][R2.64+0x60] ;  /* 0x0000600802147981 */ /* 0x000eea000c1e1b00 */
[----:B------:R-:W-:Y:S02]  /*06d0*/  DFMA R24, -R18, R22, R24 ;  /* 0x000000161218722b */ /* 0x000fe40000000118 */
[----:B------:R-:W3:Y:S04]  /*06e0*/  LDG.E.64 R22, desc[UR8][R4.64+0x68] ;  /* 0x0000680804167981 */ /* 0x000ee8000c1e1b00 */
[----:B------:R-:W3:Y:S01]  /*06f0*/  LDG.E.64 R18, desc[UR8][R8.64+0x68] ;  /* 0x0000680808127981 */ /* 0x000ee2000c1e1b00 */
[----:B--2---:R-:W-:-:S03]  /*0700*/  DADD R16, R16, R10 ;  /* 0x0000000010107229 */ /* 0x004fc6000000000a */
[----:B------:R-:W2:Y:S05]  /*0710*/  LDG.E.64 R10, desc[UR8][R2.64+0x68] ;  /* 0x00006808020a7981 */ /* 0x000eaa000c1e1b00 */
[----:B----4-:R-:W-:Y:S02]  /*0720*/  DFMA R24, -R14, R16, R24 ;  /* 0x000000100e18722b */ /* 0x010fe40000000118 */
        /* <DEDUP_REMOVED lines=29> */
[----:B------:R-:W-:Y:S02]  /*0900*/  DFMA R24, -R12, R16, R24 ;  /* 0x000000100c18722b */ /* 0x000fe40000000118 */
        /* <DEDUP_REMOVED lines=27> */
[----:B--2---:R-:W-:-:S03]  /*0ac0*/  DADD R10, R10, R16 ;  /* 0x000000000a0a7229 */ /* 0x004fc60000000010 */
[----:B------:R-:W2:Y:S05]  /*0ad0*/  LDG.E.64 R16, desc[UR8][R2.64+0xc8] ;  /* 0x0000c80802107981 */ /* 0x000eaa000c1e1b00 */
[----:B------:R-:W-:Y:S02]  /*0ae0*/  DFMA R20, -R20, R10, R24 ;  /* 0x0000000a1414722b */ /* 0x000fe40000000118 */
[----:B------:R-:W2:Y:S01]  /*0af0*/  LDG.E.64 R10, desc[UR8][R8.64+0xd0] ;  /* 0x0000d008080a7981 */ /* 0x000ea2000c1e1b00 */
[----:B----4-:R-:W-:-:S03]  /*0b00*/  DADD R18, R18, R14 ;  /* 0x0000000012127229 */ /* 0x010fc6000000000e */
[----:B------:R-:W4:Y:S04]  /*0b10*/  LDG.E.64 R14, desc[UR8][R4.64+0xd0] ;  /* 0x0000d008040e7981 */ /* 0x000f28000c1e1b00 */
[----:B------:R-:W4:Y:S01]  /*0b20*/  LDG.E.64 R24, desc[UR8][R4.64+0xd8] ;  /* 0x0000d80804187981 */ /* 0x000f22000c1e1b00 */
[----:B---3--:R-:W-:-:S03]  /*0b30*/  DFMA R6, -R6, R18, R20 ;  /* 0x000000120606722b */ /* 0x008fc60000000114 */
[----:B------:R0:W3:Y:S04]  /*0b40*/  LDG.E.64 R20, desc[UR8][R8.64+0xd8] ;  /* 0x0000d80808147981 */ /* 0x0000e8000c1e1b00 */
[----:B------:R-:W3:Y:S01]  /*0b50*/  LDG.E.64 R18, desc[UR8][R2.64+0xd0] ;  /* 0x0000d00802127981 */ /* 0x000ee2000c1e1b00 */
[----:B------:R-:W-:-:S03]  /*0b60*/  DADD R22, R22, R12 ;  /* 0x0000000016167229 */ /* 0x000fc6000000000c */
[----:B------:R1:W3:Y:S01]  /*0b70*/  LDG.E.64 R12, desc[UR8][R2.64+0xd8] ;  /* 0x0000d808020c7981 */ /* 0x0002e2000c1e1b00 */
[----:B------:R-:W-:-:S04]  /*0b80*/  UIADD3 UR4, UPT, UPT, UR4, 0x20, URZ ;  /* 0x0000002004047890 */ /* 0x000fc8000fffe0ff */
[----:B------:R-:W-:Y:S01]  /*0b90*/  UISETP.NE.AND UP0, UPT, UR4, 0x400, UPT ;  /* 0x000004000400788c */ /* 0x000fe2000bf05270 */
[----:B0-----:R-:W-:Y:S02]  /*0ba0*/  IADD3 R8, P2, PT, R8, 0x100, RZ ;  /* 0x0000010008087810 */ /* 0x001fe40007f5e0ff */
[----:B------:R-:W-:-:S03]  /*0bb0*/  IADD3 R4, P1, PT, R4, 0x100, RZ ;  /* 0x0000010004047810 */ /* 0x000fc60007f3e0ff */
[----:B------:R-:W-:Y:S01]  /*0bc0*/  IMAD.X R9, RZ, RZ, R9, P2 ;  /* 0x000000ffff097224 */ /* 0x000fe200010e0609 */
[----:B------:R-:W-:Y:S01]  /*0bd0*/  IADD3.X R5, PT, PT, RZ, R5, RZ, P1, !PT ;  /* 0x00000005ff057210 */ /* 0x000fe20000ffe4ff */
[----:B--2---:R-:W-:Y:S02]  /*0be0*/  DFMA R6, -R16, R22, R6 ;  /* 0x000000161006722b */ /* 0x004fe40000000106 */
[----:B----4-:R-:W-:Y:S01]  /*0bf0*/  DADD R10, R14, R10 ;  /* 0x000000000e0a7229 */ /* 0x010fe2000000000a */
[----:B------:R-:W-:Y:S01]  /*0c00*/  IADD3 R14, P0, PT, R2, 0x100, RZ ;  /* 0x00000100020e7810 */ /* 0x000fe20007f1e0ff */
[----:B---3--:R-:W-:-:S06]  /*0c10*/  DADD R20, R24, R20 ;  /* 0x0000000018147229 */ /* 0x008fcc0000000014 */
[----:B------:R-:W-:Y:S01]  /*0c20*/  DFMA R6, -R18, R10, R6 ;  /* 0x0000000a1206722b */ /* 0x000fe20000000106 */
[----:B-1----:R-:W-:-:S07]  /*0c30*/  IMAD.X R3, RZ, RZ, R3, P0 ;  /* 0x000000ffff037224 */ /* 0x002fce00000e0603 */
[----:B------:R-:W-:Y:S01]  /*0c40*/  DFMA R12, -R12, R20, R6 ;  /* 0x000000140c0c722b */ /* 0x000fe20000000106 */
[----:B------:R-:W-:Y:S10]  /*0c50*/  BRA.U UP0, `(.L_x_0) ;  /* 0xfffffff500587547 */ /* 0x000ff4000b83ffff */
[----:B------:R-:W0:Y:S01]  /*0c60*/  LDC.64 R10, c[0x0][0x3b8] ;  /* 0x0000ee00ff0a7b82 */ /* 0x000e220000000a00 */
[----:B------:R-:W1:Y:S07]  /*0c70*/  LDCU.64 UR4, c[0x0][0x380] ;  /* 0x00007000ff0477ac */ /* 0x000e6e0008000a00 */
[----:B------:R-:W2:Y:S08]  /*0c80*/  LDC.64 R2, c[0x0][0x3a0] ;  /* 0x0000e800ff027b82 */ /* 0x000eb00000000a00 */
[----:B------:R-:W3:Y:S01]  /*0c90*/  LDC.64 R8, c[0x0][0x3a8] ;  /* 0x0000ea00ff087b82 */ /* 0x000ee20000000a00 */
[----:B-1----:R-:W-:-:S07]  /*0ca0*/  DMUL R12, R12, UR4 ;  /* 0x000000040c0c7c28 */ /* 0x002fce0008000000 */
[----:B------:R-:W1:Y:S01]  /*0cb0*/  LDC.64 R6, c[0x0][0x3b0] ;  /* 0x0000ec00ff067b82 */ /* 0x000e620000000a00 */
[----:B0-----:R-:W-:-:S05]  /*0cc0*/  IMAD.WIDE.U32 R10, R0, 0x8, R10 ;  /* 0x00000008000a7825 */ /* 0x001fca00078e000a */
[----:B------:R0:W-:Y:S01]  /*0cd0*/  STG.E.64 desc[UR8][R10.64], R12 ;  /* 0x0000000c0a007986 */ /* 0x0001e2000c101b08 */
[C---:B--2---:R-:W-:Y:S01]  /*0ce0*/  IMAD.WIDE.U32 R2, R0.reuse, 0x8, R2 ;  /* 0x0000000800027825 */ /* 0x044fe200078e0002 */
[----:B------:R-:W2:Y:S05]  /*0cf0*/  LDC.64 R4, c[0x0][0x398] ;  /* 0x0000e600ff047b82 */ /* 0x000eaa0000000a00 */
[----:B------:R-:W4:Y:S01]  /*0d00*/  LDG.E.64 R2, desc[UR8][R2.64] ;  /* 0x0000000802027981 */ /* 0x000f22000c1e1b00 */
[----:B---3--:R-:W-:-:S06]  /*0d10*/  IMAD.WIDE.U32 R8, R0, 0x8, R8 ;  /* 0x0000000800087825 */ /* 0x008fcc00078e0008 */
[----:B------:R-:W4:Y:S01]  /*0d20*/  LDG.E.64 R8, desc[UR8][R8.64] ;  /* 0x0000000808087981 */ /* 0x000f22000c1e1b00 */
[----:B-1----:R-:W-:-:S06]  /*0d30*/  IMAD.WIDE.U32 R6, R0, 0x8, R6 ;  /* 0x0000000800067825 */ /* 0x002fcc00078e0006 */
[----:B------:R-:W3:Y:S01]  /*0d40*/  LDG.E.64 R6, desc[UR8][R6.64] ;  /* 0x0000000806067981 */ /* 0x000ee2000c1e1b00 */
[----:B--2---:R-:W-:-:S06]  /*0d50*/  IMAD.WIDE.U32 R4, R0, 0x8, R4 ;  /* 0x0000000800047825 */ /* 0x004fcc00078e0004 */
[----:B------:R-:W5:Y:S01]  /*0d60*/  LDG.E.64 R4, desc[UR8][R4.64] ;  /* 0x0000000804047981 */ /* 0x000f62000c1e1b00 */
[----:B------:R-:W0:Y:S01]  /*0d70*/  MUFU.RCP64H R15, 6 ;  /* 0x40180000000f7908 */ /* 0x000e220000001800 */
[----:B------:R-:W-:Y:S02]  /*0d80*/  IMAD.MOV.U32 R16, RZ, RZ, 0x0 ;  /* 0x00000000ff107424 */ /* 0x000fe400078e00ff */
[----:B------:R-:W-:Y:S02]  /*0d90*/  IMAD.MOV.U32 R17, RZ, RZ, 0x40180000 ;  /* 0x40180000ff117424 */ /* 0x000fe400078e00ff */
[----:B------:R-:W-:-:S06]  /*0da0*/  IMAD.MOV.U32 R14, RZ, RZ, 0x1 ;  /* 0x00000001ff0e7424 */ /* 0x000fcc00078e00ff */
[----:B0-----:R-:W-:-:S08]  /*0db0*/  DFMA R10, R14, -R16, 1 ;  /* 0x3ff000000e0a742b */ /* 0x001fd00000000810 */
[----:B------:R-:W-:-:S08]  /*0dc0*/  DFMA R10, R10, R10, R10 ;  /* 0x0000000a0a0a722b */ /* 0x000fd0000000000a */
[----:B------:R-:W-:Y:S01]  /*0dd0*/  DFMA R10, R14, R10, R14 ;  /* 0x0000000a0e0a722b */ /* 0x000fe2000000000e */
[----:B------:R-:W-:Y:S01]  /*0de0*/  BSSY.RECONVERGENT B0, `(.L_x_1) ;  /* 0x000000f000007945 */ /* 0x000fe20003800200 */
[----:B----4-:R-:W-:-:S06]  /*0df0*/  DFMA R2, R8, 2, R2 ;  /* 0x400000000802782b */ /* 0x010fcc0000000002 */
[----:B------:R-:W-:Y:S02]  /*0e00*/  DFMA R8, R10, -R16, 1 ;  /* 0x3ff000000a08742b */ /* 0x000fe40000000810 */
[----:B---3--:R-:W-:-:S06]  /*0e10*/  DFMA R2, R6, 2, R2 ;  /* 0x400000000602782b */ /* 0x008fcc0000000002 */
[----:B------:R-:W-:Y:S02]  /*0e20*/  DFMA R8, R10, R8, R10 ;  /* 0x000000080a08722b */ /* 0x000fe4000000000a */
[----:B------:R-:W-:-:S08]  /*0e30*/  DADD R14, R12, R2 ;  /* 0x000000000c0e7229 */ /* 0x000fd00000000002 */
[----:B------:R-:W-:-:S08]  /*0e40*/  DMUL R2, R14, R8 ;  /* 0x000000080e027228 */ /* 0x000fd00000000000 */
[----:B------:R-:W-:-:S08]  /*0e50*/  DFMA R6, R2, -6, R14 ;  /* 0xc01800000206782b */ /* 0x000fd0000000000e */
[----:B------:R-:W-:Y:S01]  /*0e60*/  DFMA R2, R8, R6, R2 ;  /* 0x000000060802722b */ /* 0x000fe20000000002 */
[----:B------:R-:W-:-:S09]  /*0e70*/  FSETP.GEU.AND P1, PT, |R15|, 6.5827683646048100446e-37, PT ;  /* 0x036000000f00780b */ /* 0x000fd20003f2e200 */
[----:B------:R-:W-:-:S05]  /*0e80*/  FFMA R6, RZ, 2.375, R3 ;  /* 0x40180000ff067823 */ /* 0x000fca0000000003 */
[----:B------:R-:W-:-:S13]  /*0e90*/  FSETP.GT.AND P0, PT, |R6|, 1.469367938527859385e-39, PT ;  /* 0x001000000600780b */ /* 0x000fda0003f04200 */
[----:B------:R-:W-:Y:S05]  /*0ea0*/  @P0 BRA P1, `(.L_x_2) ;  /* 0x0000000000080947 */ /* 0x000fea0000800000 */
[----:B------:R-:W-:-:S07]  /*0eb0*/  MOV R8, 0xed0 ;  /* 0x00000ed000087802 */ /* 0x000fce0000000f00 */
[----:B-----5:R-:W-:Y:S05]  /*0ec0*/  CALL.REL.NOINC `($__internal_0_$__cuda_sm20_div_rn_f64_full) ;  /* 0x0000000000187944 */ /* 0x020fea0003c00000 */
.L_x_2:
[----:B------:R-:W-:Y:S05]  /*0ed0*/  BSYNC.RECONVERGENT B0 ;  /* 0x0000000000007941 */ /* 0x000fea0003800200 */
.L_x_1:
[----:B------:R-:W0:Y:S01]  /*0ee0*/  LDC.64 R6, c[0x0][0x3c0] ;  /* 0x0000f000ff067b82 */ /* 0x000e220000000a00 */
[----:B-----5:R-:W-:Y:S01]  /*0ef0*/  DADD R4, R4, R2 ;  /* 0x0000000004047229 */ /* 0x020fe20000000002 */
[----:B0-----:R-:W-:-:S06]  /*0f00*/  IMAD.WIDE.U32 R2, R0, 0x8, R6 ;  /* 0x0000000800027825 */ /* 0x001fcc00078e0006 */
[----:B------:R-:W-:Y:S01]  /*0f10*/  STG.E.64 desc[UR8][R2.64], R4 ;  /* 0x0000000402007986 */ /* 0x000fe2000c101b08 */
[----:B------:R-:W-:Y:S05]  /*0f20*/  EXIT ;  /* 0x000000000000794d */ /* 0x000fea0003800000 */
        .weak           $__internal_0_$__cuda_sm20_div_rn_f64_full
        .type           $__internal_0_$__cuda_sm20_div_rn_f64_full,@function
        .size           $__internal_0_$__cuda_sm20_div_rn_f64_full,(.L_x_12 - $__internal_0_$__cuda_sm20_div_rn_f64_full)
$__internal_0_$__cuda_sm20_div_rn_f64_full:
[----:B------:R-:W-:Y:S01]  /*0f30*/  IMAD.MOV.U32 R7, RZ, RZ, 0x3ff80000 ;  /* 0x3ff80000ff077424 */ /* 0x000fe200078e00ff */
[----:B------:R-:W-:Y:S01]  /*0f40*/  MOV R6, 0x0 ;  /* 0x0000000000067802 */ /* 0x000fe20000000f00 */
[----:B------:R-:W-:Y:S01]  /*0f50*/  IMAD.MOV.U32 R10, RZ, RZ, 0x1 ;  /* 0x00000001ff0a7424 */ /* 0x000fe200078e00ff */
[----:B------:R-:W-:Y:S01]  /*0f60*/  MOV R21, 0x40100000 ;  /* 0x4010000000157802 */ /* 0x000fe20000000f00 */
[----:B------:R-:W0:Y:S01]  /*0f70*/  MUFU.RCP64H R11, R7 ;  /* 0x00000007000b7308 */ /* 0x000e220000001800 */
[----:B------:R-:W-:Y:S01]  /*0f80*/  IMAD.MOV.U32 R3, RZ, RZ, R15 ;  /* 0x000000ffff037224 */ /* 0x000fe200078e000f */
[----:B------:R-:W-:Y:S01]  /*0f90*/  MOV R15, 0x1ca00000 ;  /* 0x1ca00000000f7802 */ /* 0x000fe20000000f00 */
[----:B------:R-:W-:Y:S01]  /*0fa0*/  IMAD.MOV.U32 R2, RZ, RZ, R14 ;  /* 0x000000ffff027224 */ /* 0x000fe200078e000e */
[----:B------:R-:W-:Y:S01]  /*0fb0*/  BSSY.RECONVERGENT B1, `(.L_x_3) ;  /* 0x0000045000017945 */ /* 0x000fe20003800200 */
[----:B------:R-:W-:Y:S01]  /*0fc0*/  VIADD R22, R21, 0xffffffff ;  /* 0xffffffff15167836 */ /* 0x000fe20000000000 */
[----:B------:R-:W-:-:S02]  /*0fd0*/  FSETP.GEU.AND P1, PT, |R3|, 1.469367938527859385e-39, PT ;  /* 0x001000000300780b */ /* 0x000fc40003f2e200 */
[----:B------:R-:W-:-:S04]  /*0fe0*/  LOP3.LUT R9, R3, 0x7ff00000, RZ, 0xc0, !PT ;  /* 0x7ff0000003097812 */ /* 0x000fc800078ec0ff */
[----:B------:R-:W-:Y:S01]  /*0ff0*/  ISETP.GE.U32.AND P0, PT, R9, 0x40100000, PT ;  /* 0x401000000900780c */ /* 0x000fe20003f06070 */
[----:B------:R-:W-:-:S03]  /*1000*/  IMAD.MOV.U32 R20, RZ, RZ, R9 ;  /* 0x000000ffff147224 */ /* 0x000fc600078e0009 */
[----:B------:R-:W-:Y:S01]  /*1010*/  SEL R15, R15, 0x63400000, !P0 ;  /* 0x634000000f0f7807 */ /* 0x000fe20004000000 */
[----:B0-----:R-:W-:-:S08]  /*1020*/  DFMA R12, R10, -R6, 1 ;  /* 0x3ff000000a0c742b */ /* 0x001fd00000000806 */
[----:B------:R-:W-:-:S08]  /*1030*/  DFMA R12, R12, R12, R12 ;  /* 0x0000000c0c0c722b */ /* 0x000fd0000000000c */
[----:B------:R-:W-:Y:S01]  /*1040*/  DFMA R16, R10, R12, R10 ;  /* 0x0000000c0a10722b */ /* 0x000fe2000000000a */
[C-C-:B------:R-:W-:Y:S01]  /*1050*/  @!P1 LOP3.LUT R12, R15.reuse, 0x80000000, R3.reuse, 0xf8, !PT ;  /* 0x800000000f0c9812 */ /* 0x140fe200078ef803 */
[----:B------:R-:W-:Y:S01]  /*1060*/  IMAD.MOV.U32 R10, RZ, RZ, R2 ;  /* 0x000000ffff0a7224 */ /* 0x000fe200078e0002 */
[----:B------:R-:W-:Y:S02]  /*1070*/  LOP3.LUT R11, R15, 0x800fffff, R3, 0xf8, !PT ;  /* 0x800fffff0f0b7812 */ /* 0x000fe400078ef803 */
[----:B------:R-:W-:Y:S01]  /*1080*/  @!P1 LOP3.LUT R13, R12, 0x100000, RZ, 0xfc, !PT ;  /* 0x001000000c0d9812 */ /* 0x000fe200078efcff */
[----:B------:R-:W-:Y:S02]  /*1090*/  @!P1 IMAD.MOV.U32 R12, RZ, RZ, RZ ;  /* 0x000000ffff0c9224 */ /* 0x000fe400078e00ff */
[----:B------:R-:W-:-:S04]  /*10a0*/  DFMA R18, R16, -R6, 1 ;  /* 0x3ff000001012742b */ /* 0x000fc80000000806 */
[----:B------:R-:W-:-:S04]  /*10b0*/  @!P1 DFMA R10, R10, 2, -R12 ;  /* 0x400000000a0a982b */ /* 0x000fc8000000080c */
[----:B------:R-:W-:-:S06]  /*10c0*/  DFMA R12, R16, R18, R16 ;  /* 0x00000012100c722b */ /* 0x000fcc0000000010 */
[----:B------:R-:W-:Y:S02]  /*10d0*/  @!P1 LOP3.LUT R20, R11, 0x7ff00000, RZ, 0xc0, !PT ;  /* 0x7ff000000b149812 */ /* 0x000fe400078ec0ff */
[----:B------:R-:W-:-:S03]  /*10e0*/  DMUL R18, R12, R10 ;  /* 0x0000000a0c127228 */ /* 0x000fc60000000000 */
[----:B------:R-:W-:-:S05]  /*10f0*/  VIADD R14, R20, 0xffffffff ;  /* 0xffffffff140e7836 */ /* 0x000fca0000000000 */
[----:B------:R-:W-:Y:S01]  /*1100*/  DFMA R16, R18, -R6, R10 ;  /* 0x800000061210722b */ /* 0x000fe2000000000a */
[----:B------:R-:W-:-:S04]  /*1110*/  ISETP.GT.U32.AND P0, PT, R14, 0x7feffffe, PT ;  /* 0x7feffffe0e00780c */ /* 0x000fc80003f04070 */
[----:B------:R-:W-:-:S03]  /*1120*/  ISETP.GT.U32.OR P0, PT, R22, 0x7feffffe, P0 ;  /* 0x7feffffe1600780c */ /* 0x000fc60000704470 */
[----:B------:R-:W-:-:S10]  /*1130*/  DFMA R12, R12, R16, R18 ;  /* 0x000000100c0c722b */ /* 0x000fd40000000012 */
[----:B------:R-:W-:Y:S05]  /*1140*/  @P0 BRA `(.L_x_4) ;  /* 0x0000000000680947 */ /* 0x000fea0003800000 */
[----:B------:R-:W-:-:S05]  /*1150*/  IMAD.MOV.U32 R2, RZ, RZ, 0x40100000 ;  /* 0x40100000ff027424 */ /* 0x000fca00078e00ff */
[----:B------:R-:W-:-:S04]  /*1160*/  VIADDMNMX R9, R9, -R2, 0xb9600000, !PT ;  /* 0xb960000009097446 */ /* 0x000fc80007800902 */
[----:B------:R-:W-:-:S04]  /*1170*/  VIMNMX R2, PT, PT, R9, 0x46a00000, PT ;  /* 0x46a0000009027848 */ /* 0x000fc80003fe0100 */
[----:B------:R-:W-:Y:S01]  /*1180*/  IADD3 R16, PT, PT, -R15, R2, RZ ;  /* 0x000000020f107210 */ /* 0x000fe20007ffe1ff */
[----:B------:R-:W-:-:S04]  /*1190*/  IMAD.MOV.U32 R2, RZ, RZ, RZ ;  /* 0x000000ffff027224 */ /* 0x000fc800078e00ff */
[----:B------:R-:W-:-:S06]  /*11a0*/  VIADD R3, R16, 0x7fe00000 ;  /* 0x7fe0000010037836 */ /* 0x000fcc0000000000 */
[----:B------:R-:W-:-:S10]  /*11b0*/  DMUL R14, R12, R2 ;  /* 0x000000020c0e7228 */ /* 0x000fd40000000000 */
[----:B------:R-:W-:-:S13]  /*11c0*/  FSETP.GTU.AND P0, PT, |R15|, 1.469367938527859385e-39, PT ;  /* 0x001000000f00780b */ /* 0x000fda0003f0c200 */
[----:B------:R-:W-:Y:S05]  /*11d0*/  @P0 BRA `(.L_x_5) ;  /* 0x0000000000880947 */ /* 0x000fea0003800000 */
[----:B------:R-:W-:-:S10]  /*11e0*/  DFMA R6, R12, -R6, R10 ;  /* 0x800000060c06722b */ /* 0x000fd4000000000a */
[C---:B------:R-:W-:Y:S02]  /*11f0*/  FSETP.NEU.AND P0, PT, R7.reuse, RZ, PT ;  /* 0x000000ff0700720b */ /* 0x040fe40003f0d000 */
[----:B------:R-:W-:-:S04]  /*1200*/  LOP3.LUT R2, R7, 0x40180000, RZ, 0x3c, !PT ;  /* 0x4018000007027812 */ /* 0x000fc800078e3cff */
[----:B------:R-:W-:Y:S01]  /*1210*/  LOP3.LUT R9, R2, 0x80000000, RZ, 0xc0, !PT ;  /* 0x8000000002097812 */ /* 0x000fe200078ec0ff */
[----:B------:R-:W-:-:S03]  /*1220*/  IMAD.MOV.U32 R2, RZ, RZ, RZ ;  /* 0x000000ffff027224 */ /* 0x000fc600078e00ff */
[----:B------:R-:W-:-:S03]  /*1230*/  LOP3.LUT R3, R9, R3, RZ, 0xfc, !PT ;  /* 0x0000000309037212 */ /* 0x000fc600078efcff */
[----:B------:R-:W-:Y:S05]  /*1240*/  @!P0 BRA `(.L_x_5) ;  /* 0x00000000006c8947 */ /* 0x000fea0003800000 */
[----:B------:R-:W-:Y:S01]  /*1250*/  IADD3 R7, PT, PT, -R16, RZ, RZ ;  /* 0x000000ff10077210 */ /* 0x000fe20007ffe1ff */
[----:B------:R-:W-:Y:S01]  /*1260*/  IMAD.MOV.U32 R6, RZ, RZ, RZ ;  /* 0x000000ffff067224 */ /* 0x000fe200078e00ff */
[----:B------:R-:W-:-:S05]  /*1270*/  DMUL.RP R2, R12, R2 ;  /* 0x000000020c027228 */ /* 0x000fca0000008000 */
[----:B------:R-:W-:-:S05]  /*1280*/  DFMA R6, R14, -R6, R12 ;  /* 0x800000060e06722b */ /* 0x000fca000000000c */
[----:B------:R-:W-:Y:S02]  /*1290*/  LOP3.LUT R9, R3, R9, RZ, 0x3c, !PT ;  /* 0x0000000903097212 */ /* 0x000fe400078e3cff */
[----:B------:R-:W-:-:S04]  /*12a0*/  IADD3 R6, PT, PT, -R16, -0x43300000, RZ ;  /* 0xbcd0000010067810 */ /* 0x000fc80007ffe1ff */
[----:B------:R-:W-:-:S04]  /*12b0*/  FSETP.NEU.AND P0, PT, |R7|, R6, PT ;  /* 0x000000060700720b */ /* 0x000fc80003f0d200 */
[----:B------:R-:W-:Y:S02]  /*12c0*/  FSEL R14, R2, R14, !P0 ;  /* 0x0000000e020e7208 */ /* 0x000fe40004000000 */
[----:B------:R-:W-:Y:S01]  /*12d0*/  FSEL R15, R9, R15, !P0 ;  /* 0x0000000f090f7208 */ /* 0x000fe20004000000 */
[----:B------:R-:W-:Y:S06]  /*12e0*/  BRA `(.L_x_5) ;  /* 0x0000000000447947 */ /* 0x000fec0003800000 */
.L_x_4:
[----:B------:R-:W-:-:S14]  /*12f0*/  DSETP.NAN.AND P0, PT, R2, R2, PT ;  /* 0x000000020200722a */ /* 0x000fdc0003f08000 */
[----:B------:R-:W-:Y:S05]  /*1300*/  @P0 BRA `(.L_x_6) ;  /* 0x0000000000340947 */ /* 0x000fea0003800000 */
[----:B------:R-:W-:Y:S01]  /*1310*/  ISETP.NE.AND P0, PT, R20, R21, PT ;  /* 0x000000151400720c */ /* 0x000fe20003f05270 */
[----:B------:R-:W-:Y:S02]  /*1320*/  IMAD.MOV.U32 R14, RZ, RZ, 0x0 ;  /* 0x00000000ff0e7424 */ /* 0x000fe400078e00ff */
[----:B------:R-:W-:-:S10]  /*1330*/  IMAD.MOV.U32 R15, RZ, RZ, -0x80000 ;  /* 0xfff80000ff0f7424 */ /* 0x000fd400078e00ff */
[----:B------:R-:W-:Y:S05]  /*1340*/  @!P0 BRA `(.L_x_5) ;  /* 0x00000000002c8947 */ /* 0x000fea0003800000 */
[----:B------:R-:W-:Y:S02]  /*1350*/  ISETP.NE.AND P0, PT, R20, 0x7ff00000, PT ;  /* 0x7ff000001400780c */ /* 0x000fe40003f05270 */
[----:B------:R-:W-:Y:S02]  /*1360*/  LOP3.LUT R2, R3, 0x40180000, RZ, 0x3c, !PT ;  /* 0x4018000003027812 */ /* 0x000fe400078e3cff */
[----:B------:R-:W-:Y:S02]  /*1370*/  ISETP.EQ.OR P0, PT, R21, RZ, !P0 ;  /* 0x000000ff1500720c */ /* 0x000fe40004702670 */
[----:B------:R-:W-:-:S11]  /*1380*/  LOP3.LUT R15, R2, 0x80000000, RZ, 0xc0, !PT ;  /* 0x80000000020f7812 */ /* 0x000fd600078ec0ff */
[----:B------:R-:W-:Y:S02]  /*1390*/  @P0 LOP3.LUT R2, R15, 0x7ff00000, RZ, 0xfc, !PT ;  /* 0x7ff000000f020812 */ /* 0x000fe400078efcff */
[----:B------:R-:W-:Y:S01]  /*13a0*/  @!P0 MOV R14, RZ ;  /* 0x000000ff000e8202 */ /* 0x000fe20000000f00 */
[----:B------:R-:W-:Y:S02]  /*13b0*/  @P0 IMAD.MOV.U32 R14, RZ, RZ, RZ ;  /* 0x000000ffff0e0224 */ /* 0x000fe400078e00ff */
[----:B------:R-:W-:Y:S01]  /*13c0*/  @P0 IMAD.MOV.U32 R15, RZ, RZ, R2 ;  /* 0x000000ffff0f0224 */ /* 0x000fe200078e0002 */
[----:B------:R-:W-:Y:S06]  /*13d0*/  BRA `(.L_x_5) ;  /* 0x0000000000087947 */ /* 0x000fec0003800000 */
.L_x_6:
[----:B------:R-:W-:Y:S01]  /*13e0*/  LOP3.LUT R15, R3, 0x80000, RZ, 0xfc, !PT ;  /* 0x00080000030f7812 */ /* 0x000fe200078efcff */
[----:B------:R-:W-:-:S07]  /*13f0*/  IMAD.MOV.U32 R14, RZ, RZ, R2 ;  /* 0x000000ffff0e7224 */ /* 0x000fce00078e0002 */
.L_x_5:
[----:B------:R-:W-:Y:S05]  /*1400*/  BSYNC.RECONVERGENT B1 ;  /* 0x0000000000017941 */ /* 0x000fea0003800200 */
.L_x_3:
[----:B------:R-:W-:Y:S01]  /*1410*/  IMAD.MOV.U32 R9, RZ, RZ, 0x0 ;  /* 0x00000000ff097424 */ /* 0x000fe200078e00ff */
[----:B------:R-:W-:Y:S01]  /*1420*/  MOV R2, R14 ;  /* 0x0000000e00027202 */ /* 0x000fe20000000f00 */
[----:B------:R-:W-:Y:S02]  /*1430*/  IMAD.MOV.U32 R3, RZ, RZ, R15 ;  /* 0x000000ffff037224 */ /* 0x000fe400078e000f */
[----:B------:R-:W-:Y:S05]  /*1440*/  RET.REL.NODEC R8 `(_Z10CUDA_rk4_2dPKdS0_S0_S0_S0_S0_PdS1_) ;  /* 0xffffffe808ec7950 */ /* 0x000fea0003c3ffff */
.L_x_7:
[----:B------:R-:W-:-:S00]  /*1450*/  BRA `(.L_x_7) ;  /* 0xfffffffc00fc7947 */ /* 0x000fc0000383ffff */
[----:B------:R-:W-:-:S00]  /*1460*/  NOP ;  /* 0x0000000000007918 */ /* 0x000fc00000000000 */
        /* <DEDUP_REMOVED lines=9> */
.L_x_12:


//--------------------- .text._Z10CUDA_rk4_1dPKdS0_S0_S0_Pd --------------------------
	.section	.text._Z10CUDA_rk4_1dPKdS0_S0_S0_Pd,"ax",@progbits
	.align	128
        .global         _Z10CUDA_rk4_1dPKdS0_S0_S0_Pd
        .type           _Z10CUDA_rk4_1dPKdS0_S0_S0_Pd,@function
        .size           _Z10CUDA_rk4_1dPKdS0_S0_S0_Pd,(.L_x_14 - _Z10CUDA_rk4_1dPKdS0_S0_S0_Pd)
        .other          _Z10CUDA_rk4_1dPKdS0_S0_S0_Pd,@"STO_CUDA_ENTRY STV_DEFAULT"
_Z10CUDA_rk4_1dPKdS0_S0_S0_Pd:
.text._Z10CUDA_rk4_1dPKdS0_S0_S0_Pd:
        /* <DEDUP_REMOVED lines=15> */
[----:B------:R-:W-:Y:S01]  /*00f0*/  SHF.L.U32 R5, R0, 0xa, RZ ;  /* 0x0000000a00057819 */ /* 0x000fe200000006ff */
[----:B--2---:R-:W-:Y:S02]  /*0100*/  UIADD3 UR6, UP0, UPT, UR6, 0x20, URZ ;  /* 0x0000002006067890 */ /* 0x004fe4000ff1e0ff */
[----:B----4-:R-:W-:Y:S02]  /*0110*/  UIADD3 UR4, UP1, UPT, UR4, 0x20, URZ ;  /* 0x0000002004047890 */ /* 0x010fe4000ff3e0ff */
[----:B---3--:R-:W-:Y:S01]  /*0120*/  IMAD.WIDE.U32 R2, R5, 0x8, R2 ;  /* 0x0000000805027825 */ /* 0x008fe200078e0002 */
[----:B------:R-:W-:Y:S01]  /*0130*/  UIADD3.X UR7, UPT, UPT, URZ, UR7, URZ, UP0, !UPT ;  /* 0x00000007ff077290 */ /* 0x000fe200087fe4ff */
[----:B------:R-:W-:Y:S01]  /*0140*/  MOV R6, UR6 ;  /* 0x0000000600067c02 */ /* 0x000fe20008000f00 */
[----:B------:R-:W-:Y:S01]  /*0150*/  UIADD3.X UR5, UPT, UPT, URZ, UR5, URZ, UP1, !UPT ;  /* 0x00000005ff057290 */ /* 0x000fe20008ffe4ff */
[----:B------:R-:W-:Y:S01]  /*0160*/  IMAD.U32 R10, RZ, RZ, UR4 ;  /* 0x00000004ff0a7e24 */ /* 0x000fe2000f8e00ff */
[----:B------:R-:W-:Y:S01]  /*0170*/  IADD3 R14, P0, PT, R2, 0x20, RZ ;  /* 0x00000020020e7810 */ /* 0x000fe20007f1e0ff */
[----:B------:R-:W-:Y:S01]  /*0180*/  UMOV UR4, URZ ;  /* 0x000000ff00047c82 */ /* 0x000fe20008000000 */
[----:B------:R-:W-:-:S02]  /*0190*/  MOV R7, UR7 ;  /* 0x0000000700077c02 */ /* 0x000fc40008000f00 */
[----:B------:R-:W-:Y:S02]  /*01a0*/  IMAD.U32 R11, RZ, RZ, UR5 ;  /* 0x00000005ff0b7e24 */ /* 0x000fe4000f8e00ff */
[----:B------:R-:W-:-:S07]  /*01b0*/  IMAD.X R3, RZ, RZ, R3, P0 ;  /* 0x000000ffff037224 */ /* 0x000fce00000e0603 */
.L_x_8:
[----:B------:R-:W2:Y:S04]  /*01c0*/  LDG.E.64 R8, desc[UR8][R6.64+-0x20] ;  /* 0xffffe00806087981 */ /* 0x000ea8000c1e1b00 */
[----:B------:R-:W2:Y:S01]  /*01d0*/  LDG.E.64 R24, desc[UR8][R10.64+-0x20] ;  /* 0xffffe0080a187981 */ /* 0x000ea2000c1e1b00 */
[----:B------:R-:W-:-:S03]  /*01e0*/  MOV R2, R14 ;  /* 0x0000000e00027202 */ /* 0x000fc60000000f00 */
[----:B------:R-:W3:Y:S04]  /*01f0*/  LDG.E.64 R18, desc[UR8][R6.64+-0x18] ;  /* 0xffffe80806127981 */ /* 0x000ee8000c1e1b00 */
[----:B------:R-:W4:Y:S04]  /*0200*/  LDG.E.64 R20, desc[UR8][R2.64+-0x20] ;  /* 0xffffe00802147981 */ /* 0x000f28000c1e1b00 */
[----:B------:R-:W3:Y:S04]  /*0210*/  LDG.E.64 R4, desc[UR8][R10.64+-0x18] ;  /* 0xffffe8080a047981 */ /* 0x000ee8000c1e1b00 */
[----:B------:R-:W3:Y:S04]  /*0220*/  LDG.E.64 R16, desc[UR8][R2.64+-0x18] ;  /* 0xffffe80802107981 */ /* 0x000ee8000c1e1b00 */
[----:B------:R-:W3:Y:S04]  /*0230*/  LDG.E.64 R14, desc[UR8][R6.64+-0x10] ;  /* 0xfffff008060e7981 */ /* 0x000ee8000c1e1b00 */
[----:B------:R-:W3:Y:S01]  /*0240*/  LDG.E.64 R22, desc[UR8][R10.64+-0x10] ;  /* 0xfffff0080a167981 */ /* 0x000ee2000c1e1b00 */
[----:B--2---:R-:W-:-:S03]  /*0250*/  DFMA R24, R24, 0.5, R8 ;  /* 0x3fe000001818782b */ /* 0x004fc60000000008 */
[----:B------:R-:W2:Y:S05]  /*0260*/  LDG.E.64 R8, desc[UR8][R2.64+-0x10] ;  /* 0xfffff00802087981 */ /* 0x000eaa000c1e1b00 */
[----:B----45:R-:W-:Y:S01]  /*0270*/  DFMA R24, -R20, R24, R12 ;  /* 0x000000181418722b */ /* 0x030fe2000000010c */
[----:B------:R-:W4:Y:S04]  /*0280*/  LDG.E.64 R12, desc[UR8][R6.64+-0x8] ;  /* 0xfffff808060c7981 */ /* 0x000f28000c1e1b00 */
[----:B------:R-:W4:Y:S01]  /*0290*/  LDG.E.64 R20, desc[UR8][R10.64+-0x8] ;  /* 0xfffff8080a147981 */ /* 0x000f22000c1e1b00 */
[----:B---3--:R-:W-:-:S03]  /*02a0*/  DFMA R18, R4, 0.5, R18 ;  /* 0x3fe000000412782b */ /* 0x008fc60000000012 */
[----:B------:R-:W3:Y:S05]  /*02b0*/  LDG.E.64 R4, desc[UR8][R2.64+-0x8] ;  /* 0xfffff80802047981 */ /* 0x000eea000c1e1b00 */
[----:B------:R-:W-:Y:S01]  /*02c0*/  DFMA R24, -R16, R18, R24 ;  /* 0x000000121018722b */ /* 0x000fe20000000118 */
[----:B------:R-:W3:Y:S04]  /*02d0*/  LDG.E.64 R16, desc[UR8][R6.64] ;  /* 0x0000000806107981 */ /* 0x000ee8000c1e1b00 */
[----:B------:R-:W3:Y:S01]  /*02e0*/  LDG.E.64 R18, desc[UR8][R10.64] ;  /* 0x000000080a127981 */ /* 0x000ee2000c1e1b00 */
[----:B------:R-:W-:-:S03]  /*02f0*/  DFMA R22, R22, 0.5, R14 ;  /* 0x3fe000001616782b */ /* 0x000fc6000000000e */
[----:B------:R-:W3:Y:S05]  /*0300*/  LDG.E.64 R14, desc[UR8][R2.64] ;  /* 0x00000008020e7981 */ /* 0x000eea000c1e1b00 */
[----:B--2---:R-:W-:Y:S01]  /*0310*/  DFMA R24, -R8, R22, R24 ;  /* 0x000000160818722b */ /* 0x004fe20000000118 */
[----:B------:R-:W2:Y:S04]  /*0320*/  LDG.E.64 R8, desc[UR8][R6.64+0x8] ;  /* 0x0000080806087981 */ /* 0x000ea8000c1e1b00 */
[----:B------:R-:W2:Y:S01]  /*0330*/  LDG.E.64 R22, desc[UR8][R10.64+0x8] ;  /* 0x000008080a167981 */ /* 0x000ea2000c1e1b00 */
[----:B----4-:R-:W-:-:S03]  /*0340*/  DFMA R20, R20, 0.5, R12 ;  /* 0x3fe000001414782b */ /* 0x010fc6000000000c */
[----:B------:R-:W4:Y:S05]  /*0350*/  LDG.E.64 R12, desc[UR8][R2.64+0x8] ;  /* 0x00000808020c7981 */ /* 0x000f2a000c1e1b00 */
[----:B---3--:R-:W-:Y:S01]  /*0360*/  DFMA R24, -R4, R20, R24 ;  /* 0x000000140418722b */ /* 0x008fe20000000118 */
[----:B------:R-:W3:Y:S04]  /*0370*/  LDG.E.64 R4, desc[UR8][R6.64+0x10] ;  /* 0x0000100806047981 */ /* 0x000ee8000c1e1b00 */
[----:B------:R-:W3:Y:S01]  /*0380*/  LDG.E.64 R20, desc[UR8][R10.64+0x10] ;  /* 0x000010080a147981 */ /* 0x000ee2000c1e1b00 */
[----:B------:R-:W-:-:S03]  /*0390*/  DFMA R16, R18, 0.5, R16 ;  /* 0x3fe000001210782b */ /* 0x000fc60000000010 */
[----:B------:R-:W3:Y:S05]  /*03a0*/  LDG.E.64 R18, desc[UR8][R2.64+0x10] ;  /* 0x0000100802127981 */ /* 0x000eea000c1e1b00 */
[----:B------:R-:W-:Y:S01]  /*03b0*/  DFMA R24, -R14, R16, R24 ;  /* 0x000000100e18722b */ /* 0x000fe20000000118 */
[----:B------:R-:W3:Y:S04]  /*03c0*/  LDG.E.64 R14, desc[UR8][R6.64+0x18] ;  /* 0x00001808060e7981 */ /* 0x000ee8000c1e1b00 */
[----:B------:R-:W3:Y:S01]  /*03d0*/  LDG.E.64 R16, desc[UR8][R10.64+0x18] ;  /* 0x000018080a107981 */ /* 0x000ee2000c1e1b00 */
[----:B--2---:R-:W-:-:S03]  /*03e0*/  DFMA R22, R22, 0.5, R8 ;  /* 0x3fe000001616782b */ /* 0x004fc60000000008 */
[----:B------:R-:W2:Y:S05]  /*03f0*/  LDG.E.64 R8, desc[UR8][R2.64+0x18] ;  /* 0x0000180802087981 */ /* 0x000eaa000c1e1b00 */
[----:B----4-:R-:W-:Y:S01]  /*0400*/  DFMA R24, -R12, R22, R24 ;  /* 0x000000160c18722b */ /* 0x010fe20000000118 */
        /* <DEDUP_REMOVED lines=44> */
[----:B------:R-:W-:Y:S02]  /*06d0*/  DFMA R24, -R18, R22, R24 ;  /* 0x000000161218722b */ /* 0x000fe40000000118 */
[----:B------:R-:W3:Y:S04]  /*06e0*/  LDG.E.64 R22, desc[UR8][R6.64+0x68] ;  /* 0x0000680806167981 */ /* 0x000ee8000c1e1b00 */
[----:B------:R-:W3:Y:S01]  /*06f0*/  LDG.E.64 R18, desc[UR8][R10.64+0x68] ;  /* 0x000068080a127981 */ /* 0x000ee2000c1e1b00 */
[----:B--2---:R-:W-:-:S03]  /*0700*/  DFMA R16, R16, 0.5, R8 ;  /* 0x3fe000001010782b */ /* 0x004fc60000000008 */
[----:B------:R-:W2:Y:S05]  /*0710*/  LDG.E.64 R8, desc[UR8][R2.64+0x68] ;  /* 0x0000680802087981 */ /* 0x000eaa000c1e1b00 */
[----:B----4-:R-:W-:Y:S02]  /*0720*/  DFMA R24, -R14, R16, R24 ;  /* 0x000000100e18722b */ /* 0x010fe40000000118 */
[----:B------:R-:W4:Y:S04]  /*0730*/  LDG.E.64 R16, desc[UR8][R6.64+0x70] ;  /* 0x0000700806107981 */ /* 0x000f28000c1e1b00 */
[----:B------:R-:W4:Y:S01]  /*0740*/  LDG.E.64 R14, desc[UR8][R10.64+0x70] ;  /* 0x000070080a0e7981 */ /* 0x000f22000c1e1b00 */
[----:B---3--:R-:W-:-:S03]  /*0750*/  DFMA R12, R12, 0.5, R4 ;  /* 0x3fe000000c0c782b */ /* 0x008fc60000000004 */
[----:B------:R-:W3:Y:S05]  /*0760*/  LDG.E.64 R4, desc[UR8][R2.64+0x70] ;  /* 0x0000700802047981 */ /* 0x000eea000c1e1b00 */
[----:B------:R-:W-:Y:S02]  /*0770*/  DFMA R24, -R20, R12, R24 ;  /* 0x0000000c1418722b */ /* 0x000fe40000000118 */
        /* <DEDUP_REMOVED lines=9> */
[----:B---3--:R-:W-:Y:S02]  /*0810*/  DFMA R24, -R4, R16, R24 ;  /* 0x000000100418722b */ /* 0x008fe40000000118 */
        /* <DEDUP_REMOVED lines=42> */
[----:B--2---:R-:W-:-:S03]  /*0ac0*/  DFMA R8, R16, 0.5, R8 ;  /* 0x3fe000001008782b */ /* 0x004fc60000000008 */
[----:B------:R-:W2:Y:S05]  /*0ad0*/  LDG.E.64 R16, desc[UR8][R2.64+0xc8] ;  /* 0x0000c80802107981 */ /* 0x000eaa000c1e1b00 */
[----:B------:R-:W-:Y:S02]  /*0ae0*/  DFMA R20, -R20, R8, R24 ;  /* 0x000000081414722b */ /* 0x000fe40000000118 */
[----:B------:R-:W2:Y:S01]  /*0af0*/  LDG.E.64 R8, desc[UR8][R6.64+0xd0] ;  /* 0x0000d00806087981 */ /* 0x000ea2000c1e1b00 */
[----:B----4-:R-:W-:-:S03]  /*0b00*/  DFMA R18, R18, 0.5, R14 ;  /* 0x3fe000001212782b */ /* 0x010fc6000000000e */
[----:B------:R-:W4:Y:S04]  /*0b10*/  LDG.E.64 R14, desc[UR8][R10.64+0xd0] ;  /* 0x0000d0080a0e7981 */ /* 0x000f28000c1e1b00 */
[----:B------:R0:W4:Y:S01]  /*0b20*/  LDG.E.64 R24, desc[UR8][R10.64+0xd8] ;  /* 0x0000d8080a187981 */ /* 0x000122000c1e1b00 */
[----:B---3--:R-:W-:-:S03]  /*0b30*/  DFMA R4, -R4, R18, R20 ;  /* 0x000000120404722b */ /* 0x008fc60000000114 */
[----:B------:R1:W3:Y:S04]  /*0b40*/  LDG.E.64 R20, desc[UR8][R6.64+0xd8] ;  /* 0x0000d80806147981 */ /* 0x0002e8000c1e1b00 */
[----:B------:R-:W3:Y:S01]  /*0b50*/  LDG.E.64 R18, desc[UR8][R2.64+0xd0] ;  /* 0x0000d00802127981 */ /* 0x000ee2000c1e1b00 */
[----:B------:R-:W-:-:S03]  /*0b60*/  DFMA R22, R22, 0.5, R12 ;  /* 0x3fe000001616782b */ /* 0x000fc6000000000c */
[----:B------:R3:W3:Y:S01]  /*0b70*/  LDG.E.64 R12, desc[UR8][R2.64+0xd8] ;  /* 0x0000d808020c7981 */ /* 0x0006e2000c1e1b00 */
[----:B------:R-:W-:-:S04]  /*0b80*/  UIADD3 UR4, UPT, UPT, UR4, 0x20, URZ ;  /* 0x0000002004047890 */ /* 0x000fc8000fffe0ff */
[----:B------:R-:W-:Y:S01]  /*0b90*/  UISETP.NE.AND UP0, UPT, UR4, 0x400, UPT ;  /* 0x000004000400788c */ /* 0x000fe2000bf05270 */
[----:B0-----:R-:W-:Y:S02]  /*0ba0*/  IADD3 R10, P2, PT, R10, 0x100, RZ ;  /* 0x000001000a0a7810 */ /* 0x001fe40007f5e0ff */
[----:B-1----:R-:W-:-:S03]  /*0bb0*/  IADD3 R6, P1, PT, R6, 0x100, RZ ;  /* 0x0000010006067810 */ /* 0x002fc60007f3e0ff */
[----:B------:R-:W-:Y:S01]  /*0bc0*/  IMAD.X R11, RZ, RZ, R11, P2 ;  /* 0x000000ffff0b7224 */ /* 0x000fe200010e060b */
[----:B------:R-:W-:Y:S01]  /*0bd0*/  IADD3.X R7, PT, PT, RZ, R7, RZ, P1, !PT ;  /* 0x00000007ff077210 */ /* 0x000fe20000ffe4ff */
[----:B--2---:R-:W-:Y:S02]  /*0be0*/  DFMA R4, -R16, R22, R4 ;  /* 0x000000161004722b */ /* 0x004fe40000000104 */
[----:B----4-:R-:W-:Y:S01]  /*0bf0*/  DFMA R8, R14, 0.5, R8 ;  /* 0x3fe000000e08782b */ /* 0x010fe20000000008 */
[----:B------:R-:W-:Y:S01]  /*0c00*/  IADD3 R14, P0, PT, R2, 0x100, RZ ;  /* 0x00000100020e7810 */ /* 0x000fe20007f1e0ff */
[----:B---3--:R-:W-:-:S06]  /*0c10*/  DFMA R20, R24, 0.5, R20 ;  /* 0x3fe000001814782b */ /* 0x008fcc0000000014 */
[----:B------:R-:W-:Y:S01]  /*0c20*/  DFMA R4, -R18, R8, R4 ;  /* 0x000000081204722b */ /* 0x000fe20000000104 */
[----:B------:R-:W-:-:S07]  /*0c30*/  IMAD.X R3, RZ, RZ, R3, P0 ;  /* 0x000000ffff037224 */ /* 0x000fce00000e0603 */
[----:B------:R-:W-:Y:S01]  /*0c40*/  DFMA R12, -R12, R20, R4 ;  /* 0x000000140c0c722b */ /* 0x000fe20000000104 */
[----:B------:R-:W-:Y:S10]  /*0c50*/  BRA.U UP0, `(.L_x_8) ;  /* 0xfffffff500587547 */ /* 0x000ff4000b83ffff */
[----:B------:R-:W0:Y:S01]  /*0c60*/  LDC.64 R2, c[0x0][0x3a8] ;  /* 0x0000ea00ff027b82 */ /* 0x000e220000000a00 */
[----:B------:R-:W1:Y:S02]  /*0c70*/  LDCU.64 UR4, c[0x0][0x380] ;  /* 0x00007000ff0477ac */ /* 0x000e640008000a00 */
[----:B-1----:R-:W-:Y:S01]  /*0c80*/  DMUL R12, R12, UR4 ;  /* 0x000000040c0c7c28 */ /* 0x002fe20008000000 */
[----:B0-----:R-:W-:-:S06]  /*0c90*/  IMAD.WIDE.U32 R2, R0, 0x8, R2 ;  /* 0x0000000800027825 */ /* 0x001fcc00078e0002 */
[----:B------:R-:W-:Y:S01]  /*0ca0*/  STG.E.64 desc[UR8][R2.64], R12 ;  /* 0x0000000c02007986 */ /* 0x000fe2000c101b08 */
[----:B------:R-:W-:Y:S05]  /*0cb0*/  EXIT ;  /* 0x000000000000794d */ /* 0x000fea0003800000 */
.L_x_9:
        /* <DEDUP_REMOVED lines=12> */
.L_x_14:


//--------------------- .text._Z10CUDA_rk4_0dPKdS0_S0_Pd --------------------------
	.section	.text._Z10CUDA_rk4_0dPKdS0_S0_Pd,"ax",@progbits
	.align	128
        .global         _Z10CUDA_rk4_0dPKdS0_S0_Pd
        .type           _Z10CUDA_rk4_0dPKdS0_S0_Pd,@function
        .size           _Z10CUDA_rk4_0dPKdS0_S0_Pd,(.L_x_15 - _Z10CUDA_rk4_0dPKdS0_S0_Pd)
        .other          _Z10CUDA_rk4_0dPKdS0_S0_Pd,@"STO_CUDA_ENTRY STV_DEFAULT"
_Z10CUDA_rk4_0dPKdS0_S0_Pd:
.text._Z10CUDA_rk4_0dPKdS0_S0_Pd:
[----:B------:R-:W-:Y:S01]  /*0000*/  LDC R1, c[0x0][0x37c] ;  /* 0x0000df00ff017b82 */ /* 0x000fe20000000800 */
[----:B------:R-:W0:Y:S01]  /*0010*/  S2R R0, SR_CTAID.X ;  /* 0x0000000000007919 */ /* 0x000e220000002500 */
[----:B------:R-:W0:Y:S01]  /*0020*/  LDCU UR4, c[0x0][0x360] ;  /* 0x00006c00ff0477ac */ /* 0x000e220008000800 */
[----:B------:R-:W0:Y:S02]  /*0030*/  S2R R3, SR_TID.X ;  /* 0x0000000000037919 */ /* 0x000e240000002100 */
[----:B0-----:R-:W-:-:S05]  /*0040*/  IMAD R0, R0, UR4, R3 ;  /* 0x0000000400007c24 */ /* 0x001fca000f8e0203 */
[----:B------:R-:W-:-:S04]  /*0050*/  IADD3 R2, PT, PT, R0, -0x1, RZ ;  /* 0xffffffff00027810 */ /* 0x000fc80007ffe0ff */
[----:B------:R-:W-:-:S13]  /*0060*/  ISETP.GT.U32.AND P0, PT, R2, 0x3fe, PT ;  /* 0x000003fe0200780c */ /* 0x000fda0003f04070 */
[----:B------:R-:W-:Y:S05]  /*0070*/  @P0 EXIT ;  /* 0x000000000000094d */ /* 0x000fea0003800000 */
[----:B------:R-:W0:Y:S01]  /*0080*/  LDC.64 R6, c[0x0][0x388] ;  /* 0x0000e200ff067b82 */ /* 0x000e220000000a00 */
[----:B------:R-:W1:Y:S01]  /*0090*/  LDCU.64 UR6, c[0x0][0x358] ;  /* 0x00006b00ff0677ac */ /* 0x000e620008000a00 */
[----:B------:R-:W2:Y:S06]  /*00a0*/  LDCU.64 UR4, c[0x0][0x398] ;  /* 0x00007300ff0477ac */ /* 0x000eac0008000a00 */
[----:B------:R-:W3:Y:S01]  /*00b0*/  LDC.64 R2, c[0x0][0x390] ;  /* 0x0000e400ff027b82 */ /* 0x000ee20000000a00 */
[----:B0-----:R-:W-:-:S06]  /*00c0*/  IMAD.WIDE.U32 R6, R0, 0x8, R6 ;  /* 0x0000000800067825 */ /* 0x001fcc00078e0006 */
[----:B-1----:R-:W5:Y:S01]  /*00d0*/  LDG.E.64 R6, desc[UR6][R6.64] ;  /* 0x0000000606067981 */ /* 0x002f62000c1e1b00 */
[----:B------:R-:W-:Y:S01]  /*00e0*/  SHF.L.U32 R5, R0, 0xa, RZ ;  /* 0x0000000a00057819 */ /* 0x000fe200000006ff */
[----:B--2---:R-:W-:-:S04]  /*00f0*/  UIADD3 UR4, UP0, UPT, UR4, 0x40, URZ ;  /* 0x0000004004047890 */ /* 0x004fc8000ff1e0ff */
[----:B---3--:R-:W-:Y:S01]  /*0100*/  IMAD.WIDE.U32 R2, R5, 0x8, R2 ;  /* 0x0000000805027825 */ /* 0x008fe200078e0002 */
[----:B------:R-:W-:Y:S01]  /*0110*/  UIADD3.X UR5, UPT, UPT, URZ, UR5, URZ, UP0, !UPT ;  /* 0x00000005ff057290 */ /* 0x000fe200087fe4ff */
[----:B------:R-:W-:Y:S01]  /*0120*/  MOV R8, UR4 ;  /* 0x0000000400087c02 */ /* 0x000fe20008000f00 */
[----:B------:R-:W-:Y:S01]  /*0130*/  UMOV UR4, URZ ;  /* 0x000000ff00047c82 */ /* 0x000fe20008000000 */
[----:B------:R-:W-:-:S03]  /*0140*/  IADD3 R14, P0, PT, R2, 0x40, RZ ;  /* 0x00000040020e7810 */ /* 0x000fc60007f1e0ff */
[----:B------:R-:W-:Y:S02]  /*0150*/  IMAD.U32 R9, RZ, RZ, UR5 ;  /* 0x00000005ff097e24 */ /* 0x000fe4000f8e00ff */
[----:B------:R-:W-:-:S08]  /*0160*/  IMAD.X R15, RZ, RZ, R3, P0 ;  /* 0x000000ffff0f7224 */ /* 0x000fd000000e0603 */
.L_x_10:
[----:B------:R-:W-:Y:S01]  /*0170*/  MOV R2, R14 ;  /* 0x0000000e00027202 */ /* 0x000fe20000000f00 */
[----:B------:R-:W-:Y:S01]  /*0180*/  IMAD.MOV.U32 R3, RZ, RZ, R15 ;  /* 0x000000ffff037224 */ /* 0x000fe200078e000f */
[----:B------:R-:W-:Y:S01]  /*0190*/  MOV R4, R8 ;  /* 0x0000000800047202 */ /* 0x000fe20000000f00 */
[----:B------:R-:W-:-:S03]  /*01a0*/  IMAD.MOV.U32 R5, RZ, RZ, R9 ;  /* 0x000000ffff057224 */ /* 0x000fc600078e0009 */
[----:B------:R-:W2:Y:S04]  /*01b0*/  LDG.E.64 R8, desc[UR6][R2.64+-0x40] ;  /* 0xffffc00602087981 */ /* 0x000ea8000c1e1b00 */
[----:B------:R-:W2:Y:S04]  /*01c0*/  LDG.E.64 R22, desc[UR6][R4.64+-0x40] ;  /* 0xffffc00604167981 */ /* 0x000ea8000c1e1b00 */
[----:B------:R-:W3:Y:S04]  /*01d0*/  LDG.E.64 R16, desc[UR6][R2.64+-0x38] ;  /* 0xffffc80602107981 */ /* 0x000ee8000c1e1b00 */
[----:B------:R-:W3:Y:S04]  /*01e0*/  LDG.E.64 R14, desc[UR6][R4.64+-0x38] ;  /* 0xffffc806040e7981 */ /* 0x000ee8000c1e1b00 */
[----:B------:R-:W4:Y:S04]  /*01f0*/  LDG.E.64 R18, desc[UR6][R2.64+-0x30] ;  /* 0xffffd00602127981 */ /* 0x000f28000c1e1b00 */
[----:B------:R-:W4:Y:S04]  /*0200*/  LDG.E.64 R20, desc[UR6][R4.64+-0x30] ;  /* 0xffffd00604147981 */ /* 0x000f28000c1e1b00 */
[----:B------:R-:W4:Y:S04]  /*0210*/  LDG.E.64 R10, desc[UR6][R2.64+-0x28] ;  /* 0xffffd806020a7981 */ /* 0x000f28000c1e1b00 */
[----:B------:R-:W4:Y:S01]  /*0220*/  LDG.E.64 R12, desc[UR6][R4.64+-0x28] ;  /* 0xffffd806040c7981 */ /* 0x000f22000c1e1b00 */
[----:B--2--5:R-:W-:-:S03]  /*0230*/  DFMA R22, -R8, R22, R6 ;  /* 0x000000160816722b */ /* 0x024fc60000000106 */
[----:B------:R-:W2:Y:S04]  /*0240*/  LDG.E.64 R6, desc[UR6][R2.64+-0x20] ;  /* 0xffffe00602067981 */ /* 0x000ea8000c1e1b00 */
[----:B------:R-:W2:Y:S01]  /*0250*/  LDG.E.64 R8, desc[UR6][R4.64+-0x20] ;  /* 0xffffe00604087981 */ /* 0x000ea2000c1e1b00 */
[----:B---3--:R-:W-:-:S03]  /*0260*/  DFMA R22, -R16, R14, R22 ;  /* 0x0000000e1016722b */ /* 0x008fc60000000116 */
[----:B------:R-:W3:Y:S04]  /*0270*/  LDG.E.64 R14, desc[UR6][R2.64+-0x18] ;  /* 0xffffe806020e7981 */ /* 0x000ee8000c1e1b00 */
[----:B------:R-:W3:Y:S01]  /*0280*/  LDG.E.64 R16, desc[UR6][R4.64+-0x18] ;  /* 0xffffe80604107981 */ /* 0x000ee2000c1e1b00 */
[----:B----4-:R-:W-:-:S03]  /*0290*/  DFMA R22, -R18, R20, R22 ;  /* 0x000000141216722b */ /* 0x010fc60000000116 */
[----:B------:R-:W4:Y:S04]  /*02a0*/  LDG.E.64 R18, desc[UR6][R2.64+-0x10] ;  /* 0xfffff00602127981 */ /* 0x000f28000c1e1b00 */
[----:B------:R-:W4:Y:S01]  /*02b0*/  LDG.E.64 R20, desc[UR6][R4.64+-0x10] ;  /* 0xfffff00604147981 */ /* 0x000f22000c1e1b00 */
[----:B------:R-:W-:-:S03]  /*02c0*/  DFMA R22, -R10, R12, R22 ;  /* 0x0000000c0a16722b */ /* 0x000fc60000000116 */
[----:B------:R-:W4:Y:S04]  /*02d0*/  LDG.E.64 R10, desc[UR6][R2.64+-0x8] ;  /* 0xfffff806020a7981 */ /* 0x000f28000c1e1b00 */
[----:B------:R-:W4:Y:S01]  /*02e0*/  LDG.E.64 R12, desc[UR6][R4.64+-0x8] ;  /* 0xfffff806040c7981 */ /* 0x000f22000c1e1b00 */
[----:B--2---:R-:W-:-:S03]  /*02f0*/  DFMA R22, -R6, R8, R22 ;  /* 0x000000080616722b */ /* 0x004fc60000000116 */
        /* <DEDUP_REMOVED lines=23> */
[----:B------:R-:W-:-:S04]  /*0470*/  UIADD3 UR4, UPT, UPT, UR4, 0x10, URZ ;  /* 0x0000001004047890 */ /* 0x000fc8000fffe0ff */
[----:B------:R-:W-:Y:S01]  /*0480*/  UISETP.NE.AND UP0, UPT, UR4, 0x400, UPT ;  /* 0x000004000400788c */ /* 0x000fe2000bf05270 */
[----:B--2---:R-:W-:Y:S01]  /*0490*/  DFMA R6, -R6, R8, R22 ;  /* 0x000000080606722b */ /* 0x004fe20000000116 */
[----:B------:R-:W-:-:S05]  /*04a0*/  IADD3 R8, P1, PT, R4, 0x80, RZ ;  /* 0x0000008004087810 */ /* 0x000fca0007f3e0ff */
[----:B------:R-:W-:Y:S02]  /*04b0*/  IMAD.X R9, RZ, RZ, R5, P1 ;  /* 0x000000ffff097224 */ /* 0x000fe400008e0605 */
[----:B---3--:R-:W-:Y:S01]  /*04c0*/  DFMA R6, -R14, R16, R6 ;  /* 0x000000100e06722b */ /* 0x008fe20000000106 */
[----:B------:R-:W-:-:S04]  /*04d0*/  IADD3 R14, P0, PT, R2, 0x80, RZ ;  /* 0x00000080020e7810 */ /* 0x000fc80007f1e0ff */
[----:B------:R-:W-:-:S03]  /*04e0*/  IADD3.X R15, PT, PT, RZ, R3, RZ, P0, !PT ;  /* 0x00000003ff0f7210 */ /* 0x000fc600007fe4ff */
[----:B----4-:R-:W-:-:S08]  /*04f0*/  DFMA R6, -R18, R20, R6 ;  /* 0x000000141206722b */ /* 0x010fd00000000106 */
        /* <DEDUP_REMOVED lines=8> */
.L_x_11:
        /* <DEDUP_REMOVED lines=16> */
.L_x_15:


//--------------------- .nv.shared.reserved.0     --------------------------
	.section	.nv.shared.reserved.0,"aw",@nobits
	.weak		__nv_reservedSMEM_offset_0_alias
	.size		__nv_reservedSMEM_offset_0_alias, 0, 64
	.other		__nv_reservedSMEM_offset_0_alias,@"STO_CUDA_RESERVED_SHARED STV_DEFAULT"
__nv_reservedSMEM_offset_0_alias:
	.zero		0
	.zero		64


//--------------------- .nv.constant0._Z10CUDA_rk4_2dPKdS0_S0_S0_S0_S0_PdS1_ --------------------------
	.section	.nv.constant0._Z10CUDA_rk4_2dPKdS0_S0_S0_S0_S0_PdS1_,"a",@progbits
	.sectionflags	@""
	.align	4
.nv.constant0._Z10CUDA_rk4_2dPKdS0_S0_S0_S0_S0_PdS1_:
	.zero		968


//--------------------- .nv.constant0._Z10CUDA_rk4_1dPKdS0_S0_S0_Pd --------------------------
	.section	.nv.constant0._Z10CUDA_rk4_1dPKdS0_S0_S0_Pd,"a",@progbits
	.sectionflags	@""
	.align	4
.nv.constant0._Z10CUDA_rk4_1dPKdS0_S0_S0_Pd:
	.zero		944


//--------------------- .nv.constant0._Z10CUDA_rk4_0dPKdS0_S0_Pd --------------------------
	.section	.nv.constant0._Z10CUDA_rk4_0dPKdS0_S0_Pd,"a",@progbits
	.sectionflags	@""
	.align	4
.nv.constant0._Z10CUDA_rk4_0dPKdS0_S0_Pd:
	.zero		936


//--------------------- SYMBOLS --------------------------

	.type		.nv.reservedSmem.offset0,@object
	.size		.nv.reservedSmem.offset0,0x4
